//
// Generated by NVIDIA NVVM Compiler
//
// Compiler Build ID: CL-36424714
// Cuda compilation tools, release 13.0, V13.0.88
// Based on NVVM 20.0.0
//

.version 9.0
.target sm_100
.address_size 64

	// .globl	_Z7forwardPfS_S_S_S_
.extern .func  (.param .b32 func_retval0) vprintf
(
	.param .b64 vprintf_param_0,
	.param .b64 vprintf_param_1
)
;
.global .align 1 .b8 $str[27] = {91, 70, 79, 82, 87, 65, 82, 68, 93, 32, 72, 105, 100, 100, 101, 110, 91, 37, 100, 93, 32, 61, 32, 37, 102, 10};
.global .align 1 .b8 $str$1[23] = {91, 70, 79, 82, 87, 65, 82, 68, 93, 32, 79, 117, 116, 112, 117, 116, 32, 61, 32, 37, 102, 10};
.global .align 1 .b8 $str$2[38] = {91, 84, 82, 65, 73, 78, 93, 32, 116, 97, 114, 103, 101, 116, 61, 37, 102, 32, 111, 117, 116, 112, 117, 116, 61, 37, 102, 32, 101, 114, 114, 111, 114, 61, 37, 102, 10};

.visible .entry _Z7forwardPfS_S_S_S_(
	.param .u64 .ptr .align 1 _Z7forwardPfS_S_S_S__param_0,
	.param .u64 .ptr .align 1 _Z7forwardPfS_S_S_S__param_1,
	.param .u64 .ptr .align 1 _Z7forwardPfS_S_S_S__param_2,
	.param .u64 .ptr .align 1 _Z7forwardPfS_S_S_S__param_3,
	.param .u64 .ptr .align 1 _Z7forwardPfS_S_S_S__param_4
)
{
	.local .align 16 .b8 	__local_depot0[16];
	.reg .b64 	%SP;
	.reg .b64 	%SPL;
	.reg .pred 	%p<3>;
	.reg .b32 	%r<11>;
	.reg .b32 	%f<39>;
	.reg .b64 	%rd<23>;
	.reg .b64 	%fd<3>;

	mov.u64 	%SPL, __local_depot0;
	cvta.local.u64 	%SP, %SPL;
	ld.param.u64 	%rd3, [_Z7forwardPfS_S_S_S__param_0];
	ld.param.u64 	%rd4, [_Z7forwardPfS_S_S_S__param_1];
	ld.param.u64 	%rd5, [_Z7forwardPfS_S_S_S__param_2];
	ld.param.u64 	%rd7, [_Z7forwardPfS_S_S_S__param_3];
	ld.param.u64 	%rd6, [_Z7forwardPfS_S_S_S__param_4];
	cvta.to.global.u64 	%rd1, %rd7;
	add.u64 	%rd8, %SP, 0;
	add.u64 	%rd2, %SPL, 0;
	mov.u32 	%r1, %tid.x;
	setp.gt.u32 	%p1, %r1, 1;
	@%p1 bra 	$L__BB0_2;
	cvta.to.global.u64 	%rd9, %rd5;
	cvta.to.global.u64 	%rd10, %rd3;
	ld.global.f32 	%f1, [%rd9];
	shl.b32 	%r2, %r1, 1;
	mul.wide.u32 	%rd11, %r2, 4;
	add.s64 	%rd12, %rd10, %rd11;
	ld.global.f32 	%f2, [%rd12];
	ld.global.f32 	%f3, [%rd9+4];
	ld.global.f32 	%f4, [%rd12+4];
	mul.f32 	%f5, %f3, %f4;
	fma.rn.f32 	%f6, %f1, %f2, %f5;
	fma.rn.f32 	%f7, %f6, 0fBBBB989D, 0f3F000000;
	cvt.sat.f32.f32 	%f8, %f7;
	mov.f32 	%f9, 0f4B400001;
	mov.f32 	%f10, 0f437C0000;
	fma.rm.f32 	%f11, %f8, %f10, %f9;
	add.f32 	%f12, %f11, 0fCB40007F;
	neg.f32 	%f13, %f12;
	fma.rn.f32 	%f14, %f6, 0fBFB8AA3B, %f13;
	fma.rn.f32 	%f15, %f6, 0fB2A57060, %f14;
	mov.b32 	%r3, %f11;
	shl.b32 	%r4, %r3, 23;
	mov.b32 	%f16, %r4;
	ex2.approx.ftz.f32 	%f17, %f15;
	fma.rn.f32 	%f18, %f17, %f16, 0f3F800000;
	rcp.rn.f32 	%f19, %f18;
	mul.wide.u32 	%rd13, %r1, 4;
	add.s64 	%rd14, %rd1, %rd13;
	st.global.f32 	[%rd14], %f19;
	cvt.f64.f32 	%fd1, %f19;
	st.local.u32 	[%rd2], %r1;
	st.local.f64 	[%rd2+8], %fd1;
	mov.u64 	%rd15, $str;
	cvta.global.u64 	%rd16, %rd15;
	{ // callseq 0, 0
	.param .b64 param0;
	st.param.b64 	[param0], %rd16;
	.param .b64 param1;
	st.param.b64 	[param1], %rd8;
	.param .b32 retval0;
	call.uni (retval0), 
	vprintf, 
	(
	param0, 
	param1
	);
	ld.param.b32 	%r5, [retval0];
	} // callseq 0
$L__BB0_2:
	bar.sync 	0;
	setp.ne.s32 	%p2, %r1, 0;
	@%p2 bra 	$L__BB0_4;
	cvta.to.global.u64 	%rd18, %rd4;
	ld.global.f32 	%f20, [%rd1];
	ld.global.f32 	%f21, [%rd18];
	ld.global.f32 	%f22, [%rd1+4];
	ld.global.f32 	%f23, [%rd18+4];
	mul.f32 	%f24, %f22, %f23;
	fma.rn.f32 	%f25, %f20, %f21, %f24;
	fma.rn.f32 	%f26, %f25, 0fBBBB989D, 0f3F000000;
	cvt.sat.f32.f32 	%f27, %f26;
	mov.f32 	%f28, 0f4B400001;
	mov.f32 	%f29, 0f437C0000;
	fma.rm.f32 	%f30, %f27, %f29, %f28;
	add.f32 	%f31, %f30, 0fCB40007F;
	neg.f32 	%f32, %f31;
	fma.rn.f32 	%f33, %f25, 0fBFB8AA3B, %f32;
	fma.rn.f32 	%f34, %f25, 0fB2A57060, %f33;
	mov.b32 	%r7, %f30;
	shl.b32 	%r8, %r7, 23;
	mov.b32 	%f35, %r8;
	ex2.approx.ftz.f32 	%f36, %f34;
	fma.rn.f32 	%f37, %f36, %f35, 0f3F800000;
	rcp.rn.f32 	%f38, %f37;
	cvta.to.global.u64 	%rd19, %rd6;
	st.global.f32 	[%rd19], %f38;
	cvt.f64.f32 	%fd2, %f38;
	st.local.f64 	[%rd2], %fd2;
	mov.u64 	%rd20, $str$1;
	cvta.global.u64 	%rd21, %rd20;
	{ // callseq 1, 0
	.param .b64 param0;
	st.param.b64 	[param0], %rd21;
	.param .b64 param1;
	st.param.b64 	[param1], %rd8;
	.param .b32 retval0;
	call.uni (retval0), 
	vprintf, 
	(
	param0, 
	param1
	);
	ld.param.b32 	%r9, [retval0];
	} // callseq 1
$L__BB0_4:
	ret;

}
	// .globl	_Z5trainPfS_S_f
.visible .entry _Z5trainPfS_S_f(
	.param .u64 .ptr .align 1 _Z5trainPfS_S_f_param_0,
	.param .u64 .ptr .align 1 _Z5trainPfS_S_f_param_1,
	.param .u64 .ptr .align 1 _Z5trainPfS_S_f_param_2,
	.param .f32 _Z5trainPfS_S_f_param_3
)
{
	.local .align 8 .b8 	__local_depot1[24];
	.reg .b64 	%SP;
	.reg .b64 	%SPL;
	.reg .b32 	%r<9>;
	.reg .b32 	%f<80>;
	.reg .b64 	%rd<11>;
	.reg .b64 	%fd<28>;

	mov.u64 	%SPL, __local_depot1;
	cvta.local.u64 	%SP, %SPL;
	ld.param.u64 	%rd1, [_Z5trainPfS_S_f_param_0];
	ld.param.u64 	%rd2, [_Z5trainPfS_S_f_param_1];
	ld.param.u64 	%rd3, [_Z5trainPfS_S_f_param_2];
	ld.param.f32 	%f1, [_Z5trainPfS_S_f_param_3];
	cvta.to.global.u64 	%rd4, %rd2;
	cvta.to.global.u64 	%rd5, %rd1;
	cvta.to.global.u64 	%rd6, %rd3;
	add.u64 	%rd7, %SP, 0;
	add.u64 	%rd8, %SPL, 0;
	ld.global.f32 	%f2, [%rd6];
	ld.global.f32 	%f3, [%rd5];
	ld.global.f32 	%f4, [%rd6+4];
	ld.global.f32 	%f5, [%rd5+4];
	mul.f32 	%f6, %f4, %f5;
	fma.rn.f32 	%f7, %f2, %f3, %f6;
	fma.rn.f32 	%f8, %f7, 0fBBBB989D, 0f3F000000;
	cvt.sat.f32.f32 	%f9, %f8;
	mov.f32 	%f10, 0f4B400001;
	mov.f32 	%f11, 0f437C0000;
	fma.rm.f32 	%f12, %f9, %f11, %f10;
	add.f32 	%f13, %f12, 0fCB40007F;
	neg.f32 	%f14, %f13;
	fma.rn.f32 	%f15, %f7, 0fBFB8AA3B, %f14;
	fma.rn.f32 	%f16, %f7, 0fB2A57060, %f15;
	mov.b32 	%r1, %f12;
	shl.b32 	%r2, %r1, 23;
	mov.b32 	%f17, %r2;
	ex2.approx.ftz.f32 	%f18, %f16;
	fma.rn.f32 	%f19, %f18, %f17, 0f3F800000;
	rcp.rn.f32 	%f20, %f19;
	ld.global.f32 	%f21, [%rd5+8];
	ld.global.f32 	%f22, [%rd5+12];
	mul.f32 	%f23, %f4, %f22;
	fma.rn.f32 	%f24, %f2, %f21, %f23;
	fma.rn.f32 	%f25, %f24, 0fBBBB989D, 0f3F000000;
	cvt.sat.f32.f32 	%f26, %f25;
	fma.rm.f32 	%f27, %f26, %f11, %f10;
	add.f32 	%f28, %f27, 0fCB40007F;
	neg.f32 	%f29, %f28;
	fma.rn.f32 	%f30, %f24, 0fBFB8AA3B, %f29;
	fma.rn.f32 	%f31, %f24, 0fB2A57060, %f30;
	mov.b32 	%r3, %f27;
	shl.b32 	%r4, %r3, 23;
	mov.b32 	%f32, %r4;
	ex2.approx.ftz.f32 	%f33, %f31;
	fma.rn.f32 	%f34, %f33, %f32, 0f3F800000;
	rcp.rn.f32 	%f35, %f34;
	ld.global.f32 	%f36, [%rd4];
	ld.global.f32 	%f37, [%rd4+4];
	mul.f32 	%f38, %f37, %f35;
	fma.rn.f32 	%f39, %f36, %f20, %f38;
	fma.rn.f32 	%f40, %f39, 0fBBBB989D, 0f3F000000;
	cvt.sat.f32.f32 	%f41, %f40;
	fma.rm.f32 	%f42, %f41, %f11, %f10;
	add.f32 	%f43, %f42, 0fCB40007F;
	neg.f32 	%f44, %f43;
	fma.rn.f32 	%f45, %f39, 0fBFB8AA3B, %f44;
	fma.rn.f32 	%f46, %f39, 0fB2A57060, %f45;
	mov.b32 	%r5, %f42;
	shl.b32 	%r6, %r5, 23;
	mov.b32 	%f47, %r6;
	ex2.approx.ftz.f32 	%f48, %f46;
	fma.rn.f32 	%f49, %f48, %f47, 0f3F800000;
	rcp.rn.f32 	%f50, %f49;
	sub.f32 	%f51, %f1, %f50;
	cvt.f64.f32 	%fd1, %f1;
	cvt.f64.f32 	%fd2, %f50;
	cvt.f64.f32 	%fd3, %f51;
	st.local.f64 	[%rd8], %fd1;
	st.local.f64 	[%rd8+8], %fd2;
	st.local.f64 	[%rd8+16], %fd3;
	mov.u64 	%rd9, $str$2;
	cvta.global.u64 	%rd10, %rd9;
	{ // callseq 2, 0
	.param .b64 param0;
	st.param.b64 	[param0], %rd10;
	.param .b64 param1;
	st.param.b64 	[param1], %rd7;
	.param .b32 retval0;
	call.uni (retval0), 
	vprintf, 
	(
	param0, 
	param1
	);
	ld.param.b32 	%r7, [retval0];
	} // callseq 2
	mov.f32 	%f52, 0f3F800000;
	sub.f32 	%f53, %f52, %f50;
	mul.f32 	%f54, %f50, %f53;
	mul.f32 	%f55, %f51, %f54;
	cvt.f64.f32 	%fd4, %f55;
	mul.f64 	%fd5, %fd4, 0d3FE0000000000000;
	cvt.f64.f32 	%fd6, %f20;
	ld.global.f32 	%f56, [%rd4];
	cvt.f64.f32 	%fd7, %f56;
	fma.rn.f64 	%fd8, %fd5, %fd6, %fd7;
	cvt.rn.f32.f64 	%f57, %fd8;
	st.global.f32 	[%rd4], %f57;
	cvt.f64.f32 	%fd9, %f35;
	ld.global.f32 	%f58, [%rd4+4];
	cvt.f64.f32 	%fd10, %f58;
	fma.rn.f64 	%fd11, %fd5, %fd9, %fd10;
	cvt.rn.f32.f64 	%f59, %fd11;
	st.global.f32 	[%rd4+4], %f59;
	mul.f32 	%f60, %f55, %f57;
	sub.f32 	%f61, %f52, %f20;
	mul.f32 	%f62, %f20, %f61;
	mul.f32 	%f63, %f62, %f60;
	mul.f32 	%f64, %f55, %f59;
	sub.f32 	%f65, %f52, %f35;
	mul.f32 	%f66, %f35, %f65;
	mul.f32 	%f67, %f66, %f64;
	cvt.f64.f32 	%fd12, %f63;
	mul.f64 	%fd13, %fd12, 0d3FE0000000000000;
	ld.global.f32 	%f68, [%rd6];
	cvt.f64.f32 	%fd14, %f68;
	ld.global.f32 	%f69, [%rd5];
	cvt.f64.f32 	%fd15, %f69;
	fma.rn.f64 	%fd16, %fd13, %fd14, %fd15;
	cvt.rn.f32.f64 	%f70, %fd16;
	st.global.f32 	[%rd5], %f70;
	ld.global.f32 	%f71, [%rd6+4];
	cvt.f64.f32 	%fd17, %f71;
	ld.global.f32 	%f72, [%rd5+4];
	cvt.f64.f32 	%fd18, %f72;
	fma.rn.f64 	%fd19, %fd13, %fd17, %fd18;
	cvt.rn.f32.f64 	%f73, %fd19;
	st.global.f32 	[%rd5+4], %f73;
	cvt.f64.f32 	%fd20, %f67;
	mul.f64 	%fd21, %fd20, 0d3FE0000000000000;
	ld.global.f32 	%f74, [%rd6];
	cvt.f64.f32 	%fd22, %f74;
	ld.global.f32 	%f75, [%rd5+8];
	cvt.f64.f32 	%fd23, %f75;
	fma.rn.f64 	%fd24, %fd21, %fd22, %fd23;
	cvt.rn.f32.f64 	%f76, %fd24;
	st.global.f32 	[%rd5+8], %f76;
	ld.global.f32 	%f77, [%rd6+4];
	cvt.f64.f32 	%fd25, %f77;
	ld.global.f32 	%f78, [%rd5+12];
	cvt.f64.f32 	%fd26, %f78;
	fma.rn.f64 	%fd27, %fd21, %fd25, %fd26;
	cvt.rn.f32.f64 	%f79, %fd27;
	st.global.f32 	[%rd5+12], %f79;
	ret;

}


// ===== COMPILED SASS (sm_100) =====

	.target	sm_100

	.elftype	@"ET_EXEC"


//--------------------- .note.nv.tkinfo           --------------------------
	.section	.note.nv.tkinfo,"",@"SHT_NOTE"
	.sectionflags	@"SHF_NOTE_NV_TKINFO"
	.tkinfo
        /*0018*/ 	.word	0x00000002
        /*0030*/ 	.string	""
        /*0030*/ 	.string	"ptxas"
        /*0030*/ 	.string	"Cuda compilation tools, release 13.0, V13.0.88"
        /*0030*/ 	.string	"Build cuda_13.0.r13.0/compiler.36424714_0"
        /*0030*/ 	.string	"-arch sm_100 -m 64 "



//--------------------- .note.nv.cuinfo           --------------------------
	.section	.note.nv.cuinfo,"",@"SHT_NOTE"
	.sectionflags	@"SHF_NOTE_NV_CUINFO"
        /*0018*/ 	.short	0x0002
        /*001a*/ 	.short	0x0064
        /*001c*/ 	.short	0x0082
	.zero		2


//--------------------- .nv.info                  --------------------------
	.section	.nv.info,"",@"SHT_CUDA_INFO"
	.align	4


	//----- nvinfo : EIATTR_REGCOUNT
	.align		4
        /*0000*/ 	.byte	0x04, 0x2f
        /*0002*/ 	.short	(.L_4 - .L_3)
	.align		4
.L_3:
        /*0004*/ 	.word	index@(_Z7forwardPfS_S_S_S_)
        /*0008*/ 	.word	0x00000018


	//----- nvinfo : EIATTR_FRAME_SIZE
	.align		4
.L_4:
        /*000c*/ 	.byte	0x04, 0x11
        /*000e*/ 	.short	(.L_6 - .L_5)
	.align		4
.L_5:
        /*0010*/ 	.word	index@($__internal_1_$__cuda_sm20_rcp_rn_f32_slowpath)
        /*0014*/ 	.word	0x00000010


	//----- nvinfo : EIATTR_FRAME_SIZE
	.align		4
.L_6:
        /*0018*/ 	.byte	0x04, 0x11
        /*001a*/ 	.short	(.L_8 - .L_7)
	.align		4
.L_7:
        /*001c*/ 	.word	index@(_Z7forwardPfS_S_S_S_)
        /*0020*/ 	.word	0x00000010


	//----- nvinfo : EIATTR_REGCOUNT
	.align		4
.L_8:
        /*0024*/ 	.byte	0x04, 0x2f
        /*0026*/ 	.short	(.L_10 - .L_9)
	.align		4
.L_9:
        /*0028*/ 	.word	index@(_Z5trainPfS_S_f)
        /*002c*/ 	.word	0x00000018


	//----- nvinfo : EIATTR_FRAME_SIZE
	.align		4
.L_10:
        /*0030*/ 	.byte	0x04, 0x11
        /*0032*/ 	.short	(.L_12 - .L_11)
	.align		4
.L_11:
        /*0034*/ 	.word	index@($__internal_0_$__cuda_sm20_rcp_rn_f32_slowpath)
        /*0038*/ 	.word	0x00000018


	//----- nvinfo : EIATTR_FRAME_SIZE
	.align		4
.L_12:
        /*003c*/ 	.byte	0x04, 0x11
        /*003e*/ 	.short	(.L_14 - .L_13)
	.align		4
.L_13:
        /*0040*/ 	.word	index@(_Z5trainPfS_S_f)
        /*0044*/ 	.word	0x00000018


	//----- nvinfo : EIATTR_MIN_STACK_SIZE
	.align		4
.L_14:
        /*0048*/ 	.byte	0x04, 0x12
        /*004a*/ 	.short	(.L_16 - .L_15)
	.align		4
.L_15:
        /*004c*/ 	.word	index@(_Z5trainPfS_S_f)
        /*0050*/ 	.word	0x00000018


	//----- nvinfo : EIATTR_MIN_STACK_SIZE
	.align		4
.L_16:
        /*0054*/ 	.byte	0x04, 0x12
        /*0056*/ 	.short	(.L_18 - .L_17)
	.align		4
.L_17:
        /*0058*/ 	.word	index@(_Z7forwardPfS_S_S_S_)
        /*005c*/ 	.word	0x00000010
.L_18:


//--------------------- .nv.compat                --------------------------
	.section	.nv.compat,"",@"SHT_CUDA_COMPAT_INFO"
	.align	4
        /*0000*/ 	.byte	0x02, 0x09, 0x00, 0x00, 0x02, 0x02, 0x01, 0x00, 0x02, 0x05, 0x05, 0x00, 0x03, 0x07, 0x01, 0x01
        /*0010*/ 	.byte	0x02, 0x03, 0x00, 0x00, 0x02, 0x06, 0x01, 0x00, 0x04, 0x0b, 0x08, 0x00, 0x01, 0x00, 0x00, 0x00
        /*0020*/ 	.byte	0x00, 0x00, 0x00, 0x00


//--------------------- .nv.info._Z5trainPfS_S_f  --------------------------
	.section	.nv.info._Z5trainPfS_S_f,"",@"SHT_CUDA_INFO"
	.sectionflags	@""
	.align	4


	//----- nvinfo : EIATTR_CUDA_API_VERSION
	.align		4
        /*0000*/ 	.byte	0x04, 0x37
        /*0002*/ 	.short	(.L_20 - .L_19)
.L_19:
        /*0004*/ 	.word	0x00000082


	//----- nvinfo : EIATTR_KPARAM_INFO
	.align		4
.L_20:
        /*0008*/ 	.byte	0x04, 0x17
        /*000a*/ 	.short	(.L_22 - .L_21)
.L_21:
        /*000c*/ 	.word	0x00000000
        /*0010*/ 	.short	0x0003
        /*0012*/ 	.short	0x0018
        /*0014*/ 	.byte	0x00, 0xf0, 0x11, 0x00


	//----- nvinfo : EIATTR_KPARAM_INFO
	.align		4
.L_22:
        /*0018*/ 	.byte	0x04, 0x17
        /*001a*/ 	.short	(.L_24 - .L_23)
.L_23:
        /*001c*/ 	.word	0x00000000
        /*0020*/ 	.short	0x0002
        /*0022*/ 	.short	0x0010
        /*0024*/ 	.byte	0x00, 0xf5, 0x21, 0x00


	//----- nvinfo : EIATTR_KPARAM_INFO
	.align		4
.L_24:
        /*0028*/ 	.byte	0x04, 0x17
        /*002a*/ 	.short	(.L_26 - .L_25)
.L_25:
        /*002c*/ 	.word	0x00000000
        /*0030*/ 	.short	0x0001
        /*0032*/ 	.short	0x0008
        /*0034*/ 	.byte	0x00, 0xf5, 0x21, 0x00


	//----- nvinfo : EIATTR_KPARAM_INFO
	.align		4
.L_26:
        /*0038*/ 	.byte	0x04, 0x17
        /*003a*/ 	.short	(.L_28 - .L_27)
.L_27:
        /*003c*/ 	.word	0x00000000
        /*0040*/ 	.short	0x0000
        /*0042*/ 	.short	0x0000
        /*0044*/ 	.byte	0x00, 0xf5, 0x21, 0x00


	//----- nvinfo : EIATTR_SPARSE_MMA_MASK
	.align		4
.L_28:
        /*0048*/ 	.byte	0x03, 0x50
        /*004a*/ 	.short	0x0000


	//----- nvinfo : EIATTR_MAXREG_COUNT
	.align		4
        /*004c*/ 	.byte	0x03, 0x1b
        /*004e*/ 	.short	0x00ff


	//----- nvinfo : EIATTR_EXTERNS
	.align		4
        /*0050*/ 	.byte	0x04, 0x0f
        /*0052*/ 	.short	(.L_30 - .L_29)


	//   ....[0]....
	.align		4
.L_29:
        /*0054*/ 	.word	index@(vprintf)


	//----- nvinfo : EIATTR_MERCURY_ISA_VERSION
	.align		4
.L_30:
        /*0058*/ 	.byte	0x03, 0x5f
        /*005a*/ 	.short	0x0101


	//----- nvinfo : EIATTR_VRC_CTA_INIT_COUNT
	.align		4
        /*005c*/ 	.byte	0x02, 0x4a
	.zero		1
	.zero		1


	//----- nvinfo : EIATTR_SYSCALL_OFFSETS
	.align		4
        /*0060*/ 	.byte	0x04, 0x46
        /*0062*/ 	.short	(.L_32 - .L_31)


	//   ....[0]....
.L_31:
        /*0064*/ 	.word	0x000006a0


	//----- nvinfo : EIATTR_EXIT_INSTR_OFFSETS
	.align		4
.L_32:
        /*0068*/ 	.byte	0x04, 0x1c
        /*006a*/ 	.short	(.L_34 - .L_33)


	//   ....[0]....
.L_33:
        /*006c*/ 	.word	0x00000a70


	//----- nvinfo : EIATTR_CRS_STACK_SIZE
	.align		4
.L_34:
        /*0070*/ 	.byte	0x04, 0x1e
        /*0072*/ 	.short	(.L_36 - .L_35)
.L_35:
        /*0074*/ 	.word	0x00000000


	//----- nvinfo : EIATTR_CBANK_PARAM_SIZE
	.align		4
.L_36:
        /*0078*/ 	.byte	0x03, 0x19
        /*007a*/ 	.short	0x001c


	//----- nvinfo : EIATTR_PARAM_CBANK
	.align		4
        /*007c*/ 	.byte	0x04, 0x0a
        /*007e*/ 	.short	(.L_38 - .L_37)
	.align		4
.L_37:
        /*0080*/ 	.word	index@(.nv.constant0._Z5trainPfS_S_f)
        /*0084*/ 	.short	0x0380
        /*0086*/ 	.short	0x001c


	//----- nvinfo : EIATTR_SW_WAR
	.align		4
.L_38:
        /*0088*/ 	.byte	0x04, 0x36
        /*008a*/ 	.short	(.L_40 - .L_39)
.L_39:
        /*008c*/ 	.word	0x00000008
.L_40:


//--------------------- .nv.info._Z7forwardPfS_S_S_S_ --------------------------
	.section	.nv.info._Z7forwardPfS_S_S_S_,"",@"SHT_CUDA_INFO"
	.sectionflags	@""
	.align	4


	//----- nvinfo : EIATTR_CUDA_API_VERSION
	.align		4
        /*0000*/ 	.byte	0x04, 0x37
        /*0002*/ 	.short	(.L_42 - .L_41)
.L_41:
        /*0004*/ 	.word	0x00000082


	//----- nvinfo : EIATTR_KPARAM_INFO
	.align		4
.L_42:
        /*0008*/ 	.byte	0x04, 0x17
        /*000a*/ 	.short	(.L_44 - .L_43)
.L_43:
        /*000c*/ 	.word	0x00000000
        /*0010*/ 	.short	0x0004
        /*0012*/ 	.short	0x0020
        /*0014*/ 	.byte	0x00, 0xf5, 0x21, 0x00


	//----- nvinfo : EIATTR_KPARAM_INFO
	.align		4
.L_44:
        /*0018*/ 	.byte	0x04, 0x17
        /*001a*/ 	.short	(.L_46 - .L_45)
.L_45:
        /*001c*/ 	.word	0x00000000
        /*0020*/ 	.short	0x0003
        /*0022*/ 	.short	0x0018
        /*0024*/ 	.byte	0x00, 0xf5, 0x21, 0x00


	//----- nvinfo : EIATTR_KPARAM_INFO
	.align		4
.L_46:
        /*0028*/ 	.byte	0x04, 0x17
        /*002a*/ 	.short	(.L_48 - .L_47)
.L_47:
        /*002c*/ 	.word	0x00000000
        /*0030*/ 	.short	0x0002
        /*0032*/ 	.short	0x0010
        /*0034*/ 	.byte	0x00, 0xf5, 0x21, 0x00


	//----- nvinfo : EIATTR_KPARAM_INFO
	.align		4
.L_48:
        /*0038*/ 	.byte	0x04, 0x17
        /*003a*/ 	.short	(.L_50 - .L_49)
.L_49:
        /*003c*/ 	.word	0x00000000
        /*0040*/ 	.short	0x0001
        /*0042*/ 	.short	0x0008
        /*0044*/ 	.byte	0x00, 0xf5, 0x21, 0x00


	//----- nvinfo : EIATTR_KPARAM_INFO
	.align		4
.L_50:
        /*0048*/ 	.byte	0x04, 0x17
        /*004a*/ 	.short	(.L_52 - .L_51)
.L_51:
        /*004c*/ 	.word	0x00000000
        /*0050*/ 	.short	0x0000
        /*0052*/ 	.short	0x0000
        /*0054*/ 	.byte	0x00, 0xf5, 0x21, 0x00


	//----- nvinfo : EIATTR_SPARSE_MMA_MASK
	.align		4
.L_52:
        /*0058*/ 	.byte	0x03, 0x50
        /*005a*/ 	.short	0x0000


	//----- nvinfo : EIATTR_MAXREG_COUNT
	.align		4
        /*005c*/ 	.byte	0x03, 0x1b
        /*005e*/ 	.short	0x00ff


	//----- nvinfo : EIATTR_NUM_BARRIERS
	.align		4
        /*0060*/ 	.byte	0x02, 0x4c
        /*0062*/ 	.byte	0x01
	.zero		1


	//----- nvinfo : EIATTR_EXTERNS
	.align		4
        /*0064*/ 	.byte	0x04, 0x0f
        /*0066*/ 	.short	(.L_54 - .L_53)


	//   ....[0]....
	.align		4
.L_53:
        /*0068*/ 	.word	index@(vprintf)


	//----- nvinfo : EIATTR_MERCURY_ISA_VERSION
	.align		4
.L_54:
        /*006c*/ 	.byte	0x03, 0x5f
        /*006e*/ 	.short	0x0101


	//----- nvinfo : EIATTR_VRC_CTA_INIT_COUNT
	.align		4
        /*0070*/ 	.byte	0x02, 0x4a
	.zero		1
	.zero		1


	//----- nvinfo : EIATTR_SYSCALL_OFFSETS
	.align		4
        /*0074*/ 	.byte	0x04, 0x46
        /*0076*/ 	.short	(.L_56 - .L_55)


	//   ....[0]....
.L_55:
        /*0078*/ 	.word	0x00000390


	//   ....[1]....
        /*007c*/ 	.word	0x00000670


	//----- nvinfo : EIATTR_EXIT_INSTR_OFFSETS
	.align		4
.L_56:
        /*0080*/ 	.byte	0x04, 0x1c
        /*0082*/ 	.short	(.L_58 - .L_57)


	//   ....[0]....
.L_57:
        /*0084*/ 	.word	0x000003d0


	//   ....[1]....
        /*0088*/ 	.word	0x00000680


	//----- nvinfo : EIATTR_CRS_STACK_SIZE
	.align		4
.L_58:
        /*008c*/ 	.byte	0x04, 0x1e
        /*008e*/ 	.short	(.L_60 - .L_59)
.L_59:
        /*0090*/ 	.word	0x00000000


	//----- nvinfo : EIATTR_CBANK_PARAM_SIZE
	.align		4
.L_60:
        /*0094*/ 	.byte	0x03, 0x19
        /*0096*/ 	.short	0x0028


	//----- nvinfo : EIATTR_PARAM_CBANK
	.align		4
        /*0098*/ 	.byte	0x04, 0x0a
        /*009a*/ 	.short	(.L_62 - .L_61)
	.align		4
.L_61:
        /*009c*/ 	.word	index@(.nv.constant0._Z7forwardPfS_S_S_S_)
        /*00a0*/ 	.short	0x0380
        /*00a2*/ 	.short	0x0028


	//----- nvinfo : EIATTR_SW_WAR
	.align		4
.L_62:
        /*00a4*/ 	.byte	0x04, 0x36
        /*00a6*/ 	.short	(.L_64 - .L_63)
.L_63:
        /*00a8*/ 	.word	0x00000008
.L_64:


//--------------------- .nv.callgraph             --------------------------
	.section	.nv.callgraph,"",@"SHT_CUDA_CALLGRAPH"
	.align	4
	.sectionentsize	8
	.align		4
        /*0000*/ 	.word	0x00000000
	.align		4
        /*0004*/ 	.word	0xffffffff
	.align		4
        /*0008*/ 	.word	index@(_Z5trainPfS_S_f)
	.align		4
        /*000c*/ 	.word	index@(vprintf)
	.align		4
        /*0010*/ 	.word	index@(_Z7forwardPfS_S_S_S_)
	.align		4
        /*0014*/ 	.word	index@(vprintf)
	.align		4
        /*0018*/ 	.word	0x00000000
	.align		4
        /*001c*/ 	.word	0xfffffffe
	.align		4
        /*0020*/ 	.word	0x00000000
	.align		4
        /*0024*/ 	.word	0xfffffffd
	.align		4
        /*0028*/ 	.word	0x00000000
	.align		4
        /*002c*/ 	.word	0xfffffffc


//--------------------- .nv.constant4             --------------------------
	.section	.nv.constant4,"a",@progbits
	.align	8
	.align		8
.nv.constant4:
        /*0000*/ 	.dword	vprintf
	.align		8
        /*0008*/ 	.dword	$str
	.align		8
        /*0010*/ 	.dword	$str$1
	.align		8
        /*0018*/ 	.dword	$str$2


//--------------------- .text._Z5trainPfS_S_f     --------------------------
	.section	.text._Z5trainPfS_S_f,"ax",@progbits
	.align	128
        .global         _Z5trainPfS_S_f
        .type           _Z5trainPfS_S_f,@function
        .size           _Z5trainPfS_S_f,(.L_x_23 - _Z5trainPfS_S_f)
        .other          _Z5trainPfS_S_f,@"STO_CUDA_ENTRY STV_DEFAULT"
_Z5trainPfS_S_f:
.text._Z5trainPfS_S_f:
[----:B------:R-:W0:Y:S08]  /*0000*/  LDC R1, c[0x0][0x37c] ;  /* 0x0000df00ff017b82 */ /* 0x000e300000000800 */
[----:B------:R-:W1:Y:S01]  /*0010*/  LDC.64 R4, c[0x0][0x390] ;  /* 0x0000e400ff047b82 */ /* 0x000e620000000a00 */
[----:B------:R-:W1:Y:S01]  /*0020*/  LDCU.64 UR36, c[0x0][0x358] ;  /* 0x00006b00ff2477ac */ /* 0x000e620008000a00 */
[----:B0-----:R-:W-:-:S06]  /*0030*/  IADD3 R1, PT, PT, R1, -0x18, RZ ;  /* 0xffffffe801017810 */ /* 0x001fcc0007ffe0ff */
[----:B------:R-:W0:Y:S01]  /*0040*/  LDC.64 R6, c[0x0][0x380] ;  /* 0x0000e000ff067b82 */ /* 0x000e220000000a00 */
[----:B-1----:R-:W2:Y:S04]  /*0050*/  LDG.E R2, desc[UR36][R4.64+0x4] ;  /* 0x0000042404027981 */ /* 0x002ea8000c1e1900 */
[----:B------:R-:W3:Y:S04]  /*0060*/  LDG.E R3, desc[UR36][R4.64] ;  /* 0x0000002404037981 */ /* 0x000ee8000c1e1900 */
[----:B0-----:R-:W2:Y:S04]  /*0070*/  LDG.E R9, desc[UR36][R6.64+0x4] ;  /* 0x0000042406097981 */ /* 0x001ea8000c1e1900 */
[----:B------:R0:W3:Y:S01]  /*0080*/  LDG.E R0, desc[UR36][R6.64] ;  /* 0x0000002406007981 */ /* 0x0000e2000c1e1900 */
[----:B------:R-:W-:Y:S01]  /*0090*/  MOV R11, 0x437c0000 ;  /* 0x437c0000000b7802 */ /* 0x000fe20000000f00 */
[----:B------:R-:W0:Y:S01]  /*00a0*/  LDCU UR4, c[0x0][0x2f8] ;  /* 0x00005f00ff0477ac */ /* 0x000e220008000800 */
[----:B------:R-:W1:Y:S01]  /*00b0*/  LDCU UR5, c[0x0][0x2fc] ;  /* 0x00005f80ff0577ac */ /* 0x000e620008000800 */
[----:B0-----:R-:W-:-:S05]  /*00c0*/  IADD3 R6, P1, PT, R1, UR4, RZ ;  /* 0x0000000401067c10 */ /* 0x001fca000ff3e0ff */
[----:B-1----:R-:W-:Y:S02]  /*00d0*/  IMAD.X R7, RZ, RZ, UR5, P1 ;  /* 0x00000005ff077e24 */ /* 0x002fe400088e06ff */
[----:B--2---:R-:W-:Y:S01]  /*00e0*/  FMUL R8, R2, R9 ;  /* 0x0000000902087220 */ /* 0x004fe20000400000 */
[----:B------:R-:W-:-:S03]  /*00f0*/  HFMA2 R9, -RZ, RZ, 0.96630859375, -0.0022525787353515625 ;  /* 0x3bbb989dff097431 */ /* 0x000fc600000001ff */
[----:B---3--:R-:W-:-:S04]  /*0100*/  FFMA R0, R3, R0, R8 ;  /* 0x0000000003007223 */ /* 0x008fc80000000008 */
[----:B------:R-:W-:-:S04]  /*0110*/  FFMA.SAT R8, R0, -R9, 0.5 ;  /* 0x3f00000000087423 */ /* 0x000fc80000002809 */
[----:B------:R-:W-:-:S04]  /*0120*/  FFMA.RM R8, R8, R11, 12582913 ;  /* 0x4b40000108087423 */ /* 0x000fc8000000400b */
[----:B------:R-:W-:-:S04]  /*0130*/  FADD R9, R8, -12583039 ;  /* 0xcb40007f08097421 */ /* 0x000fc80000000000 */
[----:B------:R-:W-:-:S04]  /*0140*/  FFMA R9, R0, -1.4426950216293334961, -R9 ;  /* 0xbfb8aa3b00097823 */ /* 0x000fc80000000809 */
[----:B------:R-:W-:-:S06]  /*0150*/  FFMA R9, R0, -1.925963033500011079e-08, R9 ;  /* 0xb2a5706000097823 */ /* 0x000fcc0000000009 */
[----:B------:R-:W0:Y:S01]  /*0160*/  MUFU.EX2 R9, R9 ;  /* 0x0000000900097308 */ /* 0x000e220000000800 */
[----:B------:R-:W-:-:S05]  /*0170*/  SHF.L.U32 R8, R8, 0x17, RZ ;  /* 0x0000001708087819 */ /* 0x000fca00000006ff */
[----:B0-----:R-:W-:-:S05]  /*0180*/  FFMA R0, R8, R9, 1 ;  /* 0x3f80000008007423 */ /* 0x001fca0000000009 */
[----:B------:R-:W-:-:S04]  /*0190*/  IADD3 R4, PT, PT, R0, 0x1800000, RZ ;  /* 0x0180000000047810 */ /* 0x000fc80007ffe0ff */
[----:B------:R-:W-:-:S04]  /*01a0*/  LOP3.LUT R4, R4, 0x7f800000, RZ, 0xc0, !PT ;  /* 0x7f80000004047812 */ /* 0x000fc800078ec0ff */
[----:B------:R-:W-:-:S13]  /*01b0*/  ISETP.GT.U32.AND P0, PT, R4, 0x1ffffff, PT ;  /* 0x01ffffff0400780c */ /* 0x000fda0003f04070 */
[----:B------:R-:W-:Y:S05]  /*01c0*/  @P0 BRA `(.L_x_0) ;  /* 0x0000000000100947 */ /* 0x000fea0003800000 */
[----:B------:R-:W-:-:S07]  /*01d0*/  MOV R4, 0x1f0 ;  /* 0x000001f000047802 */ /* 0x000fce0000000f00 */
[----:B------:R-:W-:Y:S05]  /*01e0*/  CALL.REL.NOINC `($__internal_0_$__cuda_sm20_rcp_rn_f32_slowpath) ;  /* 0x0000000800247944 */ /* 0x000fea0003c00000 */
[----:B------:R-:W-:Y:S01]  /*01f0*/  MOV R17, R0 ;  /* 0x0000000000117202 */ /* 0x000fe20000000f00 */
[----:B------:R-:W-:Y:S06]  /*0200*/  BRA `(.L_x_1) ;  /* 0x0000000000107947 */ /* 0x000fec0003800000 */
.L_x_0:
[----:B------:R-:W0:Y:S02]  /*0210*/  MUFU.RCP R17, R0 ;  /* 0x0000000000117308 */ /* 0x000e240000001000 */
[----:B0-----:R-:W-:-:S04]  /*0220*/  FFMA R4, R0, R17, -1 ;  /* 0xbf80000000047423 */ /* 0x001fc80000000011 */
[----:B------:R-:W-:-:S04]  /*0230*/  FADD.FTZ R4, -R4, -RZ ;  /* 0x800000ff04047221 */ /* 0x000fc80000010100 */
[----:B------:R-:W-:-:S07]  /*0240*/  FFMA R17, R17, R4, R17 ;  /* 0x0000000411117223 */ /* 0x000fce0000000011 */
.L_x_1:
[----:B------:R-:W0:Y:S02]  /*0250*/  LDC.64 R4, c[0x0][0x380] ;  /* 0x0000e000ff047b82 */ /* 0x000e240000000a00 */
[----:B0-----:R-:W2:Y:S04]  /*0260*/  LDG.E R9, desc[UR36][R4.64+0xc] ;  /* 0x00000c2404097981 */ /* 0x001ea8000c1e1900 */
[----:B------:R-:W3:Y:S01]  /*0270*/  LDG.E R0, desc[UR36][R4.64+0x8] ;  /* 0x0000082404007981 */ /* 0x000ee2000c1e1900 */
[----:B--2---:R-:W-:Y:S01]  /*0280*/  FMUL R2, R2, R9 ;  /* 0x0000000902027220 */ /* 0x004fe20000400000 */
[----:B------:R-:W-:-:S03]  /*0290*/  HFMA2 R9, -RZ, RZ, 0.96630859375, -0.0022525787353515625 ;  /* 0x3bbb989dff097431 */ /* 0x000fc600000001ff */
[----:B---3--:R-:W-:Y:S01]  /*02a0*/  FFMA R0, R3, R0, R2 ;  /* 0x0000000003007223 */ /* 0x008fe20000000002 */
[----:B------:R-:W-:-:S03]  /*02b0*/  MOV R3, 0x437c0000 ;  /* 0x437c000000037802 */ /* 0x000fc60000000f00 */
[----:B------:R-:W-:-:S04]  /*02c0*/  FFMA.SAT R2, R0, -R9, 0.5 ;  /* 0x3f00000000027423 */ /* 0x000fc80000002809 */
[----:B------:R-:W-:-:S04]  /*02d0*/  FFMA.RM R2, R2, R3, 12582913 ;  /* 0x4b40000102027423 */ /* 0x000fc80000004003 */
[C---:B------:R-:W-:Y:S01]  /*02e0*/  FADD R3, R2.reuse, -12583039 ;  /* 0xcb40007f02037421 */ /* 0x040fe20000000000 */
[----:B------:R-:W-:-:S03]  /*02f0*/  SHF.L.U32 R2, R2, 0x17, RZ ;  /* 0x0000001702027819 */ /* 0x000fc600000006ff */
[----:B------:R-:W-:-:S04]  /*0300*/  FFMA R3, R0, -1.4426950216293334961, -R3 ;  /* 0xbfb8aa3b00037823 */ /* 0x000fc80000000803 */
[----:B------:R-:W-:-:S06]  /*0310*/  FFMA R3, R0, -1.925963033500011079e-08, R3 ;  /* 0xb2a5706000037823 */ /* 0x000fcc0000000003 */
[----:B------:R-:W0:Y:S02]  /*0320*/  MUFU.EX2 R3, R3 ;  /* 0x0000000300037308 */ /* 0x000e240000000800 */
[----:B0-----:R-:W-:-:S04]  /*0330*/  FFMA R0, R2, R3, 1 ;  /* 0x3f80000002007423 */ /* 0x001fc80000000003 */
[----:B------:R-:W-:-:S05]  /*0340*/  VIADD R2, R0, 0x1800000 ;  /* 0x0180000000027836 */ /* 0x000fca0000000000 */
[----:B------:R-:W-:-:S04]  /*0350*/  LOP3.LUT R2, R2, 0x7f800000, RZ, 0xc0, !PT ;  /* 0x7f80000002027812 */ /* 0x000fc800078ec0ff */
[----:B------:R-:W-:-:S13]  /*0360*/  ISETP.GT.U32.AND P0, PT, R2, 0x1ffffff, PT ;  /* 0x01ffffff0200780c */ /* 0x000fda0003f04070 */
[----:B------:R-:W-:Y:S05]  /*0370*/  @P0 BRA `(.L_x_2) ;  /* 0x0000000000100947 */ /* 0x000fea0003800000 */
[----:B------:R-:W-:-:S07]  /*0380*/  MOV R4, 0x3a0 ;  /* 0x000003a000047802 */ /* 0x000fce0000000f00 */
[----:B------:R-:W-:Y:S05]  /*0390*/  CALL.REL.NOINC `($__internal_0_$__cuda_sm20_rcp_rn_f32_slowpath) ;  /* 0x0000000400b87944 */ /* 0x000fea0003c00000 */
[----:B------:R-:W-:Y:S01]  /*03a0*/  MOV R18, R0 ;  /* 0x0000000000127202 */ /* 0x000fe20000000f00 */
[----:B------:R-:W-:Y:S06]  /*03b0*/  BRA `(.L_x_3) ;  /* 0x0000000000107947 */ /* 0x000fec0003800000 */
.L_x_2:
[----:B------:R-:W0:Y:S02]  /*03c0*/  MUFU.RCP R3, R0 ;  /* 0x0000000000037308 */ /* 0x000e240000001000 */
[----:B0-----:R-:W-:-:S04]  /*03d0*/  FFMA R2, R0, R3, -1 ;  /* 0xbf80000000027423 */ /* 0x001fc80000000003 */
[----:B------:R-:W-:-:S04]  /*03e0*/  FADD.FTZ R2, -R2, -RZ ;  /* 0x800000ff02027221 */ /* 0x000fc80000010100 */
[----:B------:R-:W-:-:S07]  /*03f0*/  FFMA R18, R3, R2, R3 ;  /* 0x0000000203127223 */ /* 0x000fce0000000003 */
.L_x_3:
[----:B------:R-:W0:Y:S02]  /*0400*/  LDC.64 R2, c[0x0][0x388] ;  /* 0x0000e200ff027b82 */ /* 0x000e240000000a00 */
[----:B0-----:R-:W2:Y:S04]  /*0410*/  LDG.E R5, desc[UR36][R2.64+0x4] ;  /* 0x0000042402057981 */ /* 0x001ea8000c1e1900 */
[----:B------:R-:W3:Y:S01]  /*0420*/  LDG.E R0, desc[UR36][R2.64] ;  /* 0x0000002402007981 */ /* 0x000ee2000c1e1900 */
[----:B------:R-:W-:Y:S02]  /*0430*/  HFMA2 R9, -RZ, RZ, 0.96630859375, -0.0022525787353515625 ;  /* 0x3bbb989dff097431 */ /* 0x000fe400000001ff */
[----:B--2---:R-:W-:-:S04]  /*0440*/  FMUL R5, R5, R18 ;  /* 0x0000001205057220 */ /* 0x004fc80000400000 */
        /* <DEDUP_REMOVED lines=14> */
[----:B------:R-:W-:Y:S02]  /*0530*/  MOV R0, R9 ;  /* 0x0000000900007202 */ /* 0x000fe40000000f00 */
[----:B------:R-:W-:-:S07]  /*0540*/  MOV R4, 0x560 ;  /* 0x0000056000047802 */ /* 0x000fce0000000f00 */
[----:B------:R-:W-:Y:S05]  /*0550*/  CALL.REL.NOINC `($__internal_0_$__cuda_sm20_rcp_rn_f32_slowpath) ;  /* 0x0000000400487944 */ /* 0x000fea0003c00000 */
[----:B------:R-:W-:Y:S01]  /*0560*/  MOV R2, R0 ;  /* 0x0000000000027202 */ /* 0x000fe20000000f00 */
[----:B------:R-:W-:Y:S06]  /*0570*/  BRA `(.L_x_5) ;  /* 0x0000000000107947 */ /* 0x000fec0003800000 */
.L_x_4:
[----:B------:R-:W0:Y:S02]  /*0580*/  MUFU.RCP R2, R9 ;  /* 0x0000000900027308 */ /* 0x000e240000001000 */
[----:B0-----:R-:W-:-:S04]  /*0590*/  FFMA R0, R9, R2, -1 ;  /* 0xbf80000009007423 */ /* 0x001fc80000000002 */
[----:B------:R-:W-:-:S04]  /*05a0*/  FADD.FTZ R3, -R0, -RZ ;  /* 0x800000ff00037221 */ /* 0x000fc80000010100 */
[----:B------:R-:W-:-:S07]  /*05b0*/  FFMA R2, R2, R3, R2 ;  /* 0x0000000302027223 */ /* 0x000fce0000000002 */
.L_x_5:
[----:B------:R-:W0:Y:S01]  /*05c0*/  LDCU UR4, c[0x0][0x398] ;  /* 0x00007300ff0477ac */ /* 0x000e220008000800 */
[----:B------:R-:W1:Y:S01]  /*05d0*/  F2F.F64.F32 R10, R2 ;  /* 0x00000002000a7310 */ /* 0x000e620000201800 */
[----:B------:R-:W-:-:S04]  /*05e0*/  MOV R0, 0x0 ;  /* 0x0000000000007802 */ /* 0x000fc80000000f00 */
[----:B------:R2:W3:Y:S01]  /*05f0*/  LDC.64 R14, c[0x4][R0] ;  /* 0x01000000000e7b82 */ /* 0x0004e20000000a00 */
[----:B-1----:R2:W-:Y:S01]  /*0600*/  STL.64 [R1+0x8], R10 ;  /* 0x0000080a01007387 */ /* 0x0025e20000100a00 */
[----:B0-----:R-:W-:Y:S01]  /*0610*/  FADD R16, -R2, UR4 ;  /* 0x0000000402107e21 */ /* 0x001fe20008000100 */
[----:B------:R-:W0:Y:S01]  /*0620*/  F2F.F64.F32 R8, UR4 ;  /* 0x0000000400087d10 */ /* 0x000e220008201800 */
[----:B------:R-:W1:Y:S07]  /*0630*/  LDCU.64 UR4, c[0x4][0x18] ;  /* 0x01000300ff0477ac */ /* 0x000e6e0008000a00 */
[----:B------:R-:W4:Y:S01]  /*0640*/  F2F.F64.F32 R12, R16 ;  /* 0x00000010000c7310 */ /* 0x000f220000201800 */
[----:B0-----:R2:W-:Y:S01]  /*0650*/  STL.64 [R1], R8 ;  /* 0x0000000801007387 */ /* 0x0015e20000100a00 */
[----:B-1----:R-:W-:-:S02]  /*0660*/  MOV R4, UR4 ;  /* 0x0000000400047c02 */ /* 0x002fc40008000f00 */
[----:B------:R-:W-:Y:S01]  /*0670*/  MOV R5, UR5 ;  /* 0x0000000500057c02 */ /* 0x000fe20008000f00 */
[----:B----4-:R2:W-:Y:S06]  /*0680*/  STL.64 [R1+0x10], R12 ;  /* 0x0000100c01007387 */ /* 0x0105ec0000100a00 */
[----:B------:R-:W-:-:S07]  /*0690*/  LEPC R20, `(.L_x_6) ;  /* 0x000000001014794e */ /* 0x000fce0000000000 */
[----:B--23--:R-:W-:Y:S05]  /*06a0*/  CALL.ABS.NOINC R14 ;  /* 0x000000000e007343 */ /* 0x00cfea0003c00000 */
.L_x_6:
[----:B------:R-:W0:Y:S02]  /*06b0*/  LDC.64 R4, c[0x0][0x388] ;  /* 0x0000e200ff047b82 */ /* 0x000e240000000a00 */
[----:B0-----:R-:W2:Y:S04]  /*06c0*/  LDG.E R14, desc[UR36][R4.64+0x4] ;  /* 0x00000424040e7981 */ /* 0x001ea8000c1e1900 */
[----:B------:R-:W3:Y:S01]  /*06d0*/  LDG.E R0, desc[UR36][R4.64] ;  /* 0x0000002404007981 */ /* 0x000ee2000c1e1900 */
[----:B------:R-:W-:-:S04]  /*06e0*/  FADD R3, -R2, 1 ;  /* 0x3f80000002037421 */ /* 0x000fc80000000100 */
[----:B------:R-:W-:-:S04]  /*06f0*/  FMUL R3, R3, R2 ;  /* 0x0000000203037220 */ /* 0x000fc80000400000 */
[----:B------:R-:W-:-:S04]  /*0700*/  FMUL R16, R16, R3 ;  /* 0x0000000310107220 */ /* 0x000fc80000400000 */
[----:B------:R-:W0:Y:S08]  /*0710*/  F2F.F64.F32 R2, R16 ;  /* 0x0000001000027310 */ /* 0x000e300000201800 */
[----:B------:R-:W-:Y:S08]  /*0720*/  F2F.F64.F32 R8, R18 ;  /* 0x0000001200087310 */ /* 0x000ff00000201800 */
[----:B------:R-:W-:Y:S01]  /*0730*/  F2F.F64.F32 R6, R17 ;  /* 0x0000001100067310 */ /* 0x000fe20000201800 */
[----:B0-----:R-:W-:Y:S01]  /*0740*/  DMUL R10, R2, 0.5 ;  /* 0x3fe00000020a7828 */ /* 0x001fe20000000000 */
[----:B------:R-:W0:Y:S06]  /*0750*/  LDC.64 R2, c[0x0][0x380] ;  /* 0x0000e000ff027b82 */ /* 0x000e2c0000000a00 */
[----:B--2---:R-:W1:Y:S08]  /*0760*/  F2F.F64.F32 R14, R14 ;  /* 0x0000000e000e7310 */ /* 0x004e700000201800 */
[----:B---3--:R-:W2:Y:S01]  /*0770*/  F2F.F64.F32 R12, R0 ;  /* 0x00000000000c7310 */ /* 0x008ea20000201800 */
[----:B-1----:R-:W-:-:S02]  /*0780*/  DFMA R8, R10, R8, R14 ;  /* 0x000000080a08722b */ /* 0x002fc4000000000e */
[----:B--2---:R-:W-:Y:S01]  /*0790*/  DFMA R12, R10, R6, R12 ;  /* 0x000000060a0c722b */ /* 0x004fe2000000000c */
[----:B------:R-:W1:Y:S07]  /*07a0*/  LDC.64 R6, c[0x0][0x390] ;  /* 0x0000e400ff067b82 */ /* 0x000e6e0000000a00 */
[----:B------:R-:W2:Y:S08]  /*07b0*/  F2F.F32.F64 R9, R8 ;  /* 0x0000000800097310 */ /* 0x000eb00000301000 */
[----:B------:R-:W3:Y:S01]  /*07c0*/  F2F.F32.F64 R19, R12 ;  /* 0x0000000c00137310 */ /* 0x000ee20000301000 */
[----:B--2---:R-:W-:Y:S04]  /*07d0*/  STG.E desc[UR36][R4.64+0x4], R9 ;  /* 0x0000040904007986 */ /* 0x004fe8000c101924 */
[----:B---3--:R2:W-:Y:S04]  /*07e0*/  STG.E desc[UR36][R4.64], R19 ;  /* 0x0000001304007986 */ /* 0x0085e8000c101924 */
[----:B-1----:R-:W3:Y:S04]  /*07f0*/  LDG.E R20, desc[UR36][R6.64] ;  /* 0x0000002406147981 */ /* 0x002ee8000c1e1900 */
[----:B0-----:R-:W4:Y:S01]  /*0800*/  LDG.E R21, desc[UR36][R2.64] ;  /* 0x0000002402157981 */ /* 0x001f22000c1e1900 */
[----:B------:R-:W-:-:S04]  /*0810*/  FADD R0, -R17, 1 ;  /* 0x3f80000011007421 */ /* 0x000fc80000000100 */
[----:B------:R-:W-:Y:S01]  /*0820*/  FMUL R17, R0, R17 ;  /* 0x0000001100117220 */ /* 0x000fe20000400000 */
[----:B------:R-:W-:-:S04]  /*0830*/  FMUL R0, R16, R19 ;  /* 0x0000001310007220 */ /* 0x000fc80000400000 */
[----:B------:R-:W-:-:S04]  /*0840*/  FMUL R0, R0, R17 ;  /* 0x0000001100007220 */ /* 0x000fc80000400000 */
[----:B------:R-:W0:Y:S02]  /*0850*/  F2F.F64.F32 R10, R0 ;  /* 0x00000000000a7310 */ /* 0x000e240000201800 */
[----:B0-----:R-:W-:-:S06]  /*0860*/  DMUL R10, R10, 0.5 ;  /* 0x3fe000000a0a7828 */ /* 0x001fcc0000000000 */
[----:B---3--:R-:W-:Y:S08]  /*0870*/  F2F.F64.F32 R12, R20 ;  /* 0x00000014000c7310 */ /* 0x008ff00000201800 */
[----:B----4-:R-:W0:Y:S02]  /*0880*/  F2F.F64.F32 R14, R21 ;  /* 0x00000015000e7310 */ /* 0x010e240000201800 */
[C---:B0-----:R-:W-:Y:S01]  /*0890*/  DFMA R12, R10.reuse, R12, R14 ;  /* 0x0000000c0a0c722b */ /* 0x041fe2000000000e */
[----:B------:R-:W3:Y:S09]  /*08a0*/  LDG.E R14, desc[UR36][R2.64+0x4] ;  /* 0x00000424020e7981 */ /* 0x000ef2000c1e1900 */
[----:B------:R-:W0:Y:S02]  /*08b0*/  F2F.F32.F64 R13, R12 ;  /* 0x0000000c000d7310 */ /* 0x000e240000301000 */
[----:B0-----:R0:W-:Y:S04]  /*08c0*/  STG.E desc[UR36][R2.64], R13 ;  /* 0x0000000d02007986 */ /* 0x0011e8000c101924 */
[----:B------:R-:W2:Y:S02]  /*08d0*/  LDG.E R17, desc[UR36][R6.64+0x4] ;  /* 0x0000042406117981 */ /* 0x000ea4000c1e1900 */
[----:B---3--:R-:W-:Y:S08]  /*08e0*/  F2F.F64.F32 R14, R14 ;  /* 0x0000000e000e7310 */ /* 0x008ff00000201800 */
[----:B--2---:R-:W1:Y:S02]  /*08f0*/  F2F.F64.F32 R4, R17 ;  /* 0x0000001100047310 */ /* 0x004e640000201800 */
[----:B-1----:R-:W-:Y:S01]  /*0900*/  DFMA R4, R10, R4, R14 ;  /* 0x000000040a04722b */ /* 0x002fe2000000000e */
[----:B------:R-:W0:Y:S09]  /*0910*/  LDG.E R15, desc[UR36][R2.64+0x8] ;  /* 0x00000824020f7981 */ /* 0x000e32000c1e1900 */
[----:B------:R-:W1:Y:S02]  /*0920*/  F2F.F32.F64 R5, R4 ;  /* 0x0000000400057310 */ /* 0x000e640000301000 */
[----:B-1----:R1:W-:Y:S04]  /*0930*/  STG.E desc[UR36][R2.64+0x4], R5 ;  /* 0x0000040502007986 */ /* 0x0023e8000c101924 */
[----:B------:R-:W2:Y:S01]  /*0940*/  LDG.E R0, desc[UR36][R6.64] ;  /* 0x0000002406007981 */ /* 0x000ea2000c1e1900 */
[----:B------:R-:W-:Y:S01]  /*0950*/  FADD R11, -R18, 1 ;  /* 0x3f800000120b7421 */ /* 0x000fe20000000100 */
[----:B------:R-:W-:-:S03]  /*0960*/  FMUL R9, R16, R9 ;  /* 0x0000000910097220 */ /* 0x000fc60000400000 */
[----:B------:R-:W-:-:S04]  /*0970*/  FMUL R18, R11, R18 ;  /* 0x000000120b127220 */ /* 0x000fc80000400000 */
[----:B------:R-:W-:-:S04]  /*0980*/  FMUL R18, R9, R18 ;  /* 0x0000001209127220 */ /* 0x000fc80000400000 */
[----:B------:R-:W3:Y:S02]  /*0990*/  F2F.F64.F32 R8, R18 ;  /* 0x0000001200087310 */ /* 0x000ee40000201800 */
[----:B---3--:R-:W-:-:S06]  /*09a0*/  DMUL R8, R8, 0.5 ;  /* 0x3fe0000008087828 */ /* 0x008fcc0000000000 */
[----:B0-----:R-:W-:Y:S08]  /*09b0*/  F2F.F64.F32 R12, R15 ;  /* 0x0000000f000c7310 */ /* 0x001ff00000201800 */
[----:B--2---:R-:W0:Y:S02]  /*09c0*/  F2F.F64.F32 R10, R0 ;  /* 0x00000000000a7310 */ /* 0x004e240000201800 */
[C---:B0-----:R-:W-:Y:S01]  /*09d0*/  DFMA R10, R8.reuse, R10, R12 ;  /* 0x0000000a080a722b */ /* 0x041fe2000000000c */
[----:B------:R-:W2:Y:S09]  /*09e0*/  LDG.E R12, desc[UR36][R2.64+0xc] ;  /* 0x00000c24020c7981 */ /* 0x000eb2000c1e1900 */
[----:B------:R-:W0:Y:S02]  /*09f0*/  F2F.F32.F64 R11, R10 ;  /* 0x0000000a000b7310 */ /* 0x000e240000301000 */
[----:B0-----:R-:W-:Y:S04]  /*0a00*/  STG.E desc[UR36][R2.64+0x8], R11 ;  /* 0x0000080b02007986 */ /* 0x001fe8000c101924 */
[----:B------:R-:W1:Y:S02]  /*0a10*/  LDG.E R6, desc[UR36][R6.64+0x4] ;  /* 0x0000042406067981 */ /* 0x000e64000c1e1900 */
[----:B--2---:R-:W-:Y:S08]  /*0a20*/  F2F.F64.F32 R12, R12 ;  /* 0x0000000c000c7310 */ /* 0x004ff00000201800 */
[----:B-1----:R-:W0:Y:S02]  /*0a30*/  F2F.F64.F32 R4, R6 ;  /* 0x0000000600047310 */ /* 0x002e240000201800 */
[----:B0-----:R-:W-:-:S10]  /*0a40*/  DFMA R4, R8, R4, R12 ;  /* 0x000000040804722b */ /* 0x001fd4000000000c */
[----:B------:R-:W0:Y:S02]  /*0a50*/  F2F.F32.F64 R5, R4 ;  /* 0x0000000400057310 */ /* 0x000e240000301000 */
[----:B0-----:R-:W-:Y:S01]  /*0a60*/  STG.E desc[UR36][R2.64+0xc], R5 ;  /* 0x00000c0502007986 */ /* 0x001fe2000c101924 */
[----:B------:R-:W-:Y:S05]  /*0a70*/  EXIT ;  /* 0x000000000000794d */ /* 0x000fea0003800000 */
        .weak           $__internal_0_$__cuda_sm20_rcp_rn_f32_slowpath
        .type           $__internal_0_$__cuda_sm20_rcp_rn_f32_slowpath,@function
        .size           $__internal_0_$__cuda_sm20_rcp_rn_f32_slowpath,(.L_x_23 - $__internal_0_$__cuda_sm20_rcp_rn_f32_slowpath)
$__internal_0_$__cuda_sm20_rcp_rn_f32_slowpath:
[----:B------:R-:W-:-:S05]  /*0a80*/  IMAD.SHL.U32 R5, R0, 0x2, RZ ;  /* 0x0000000200057824 */ /* 0x000fca00078e00ff */
[----:B------:R-:W-:-:S04]  /*0a90*/  SHF.R.U32.HI R12, RZ, 0x18, R5 ;  /* 0x00000018ff0c7819 */ /* 0x000fc80000011605 */
[----:B------:R-:W-:-:S13]  /*0aa0*/  ISETP.NE.U32.AND P0, PT, R12, RZ, PT ;  /* 0x000000ff0c00720c */ /* 0x000fda0003f05070 */
[----:B------:R-:W-:Y:S05]  /*0ab0*/  @P0 BRA `(.L_x_7) ;  /* 0x00000000002c0947 */ /* 0x000fea0003800000 */
[----:B------:R-:W-:-:S04]  /*0ac0*/  SHF.L.U32 R5, R0, 0x1, RZ ;  /* 0x0000000100057819 */ /* 0x000fc800000006ff */
[----:B------:R-:W-:-:S13]  /*0ad0*/  ISETP.NE.AND P0, PT, R5, RZ, PT ;  /* 0x000000ff0500720c */ /* 0x000fda0003f05270 */
[----:B------:R2:W3:Y:S01]  /*0ae0*/  @!P0 MUFU.RCP R5, R0 ;  /* 0x0000000000058308 */ /* 0x0004e20000001000 */
[----:B------:R-:W-:Y:S05]  /*0af0*/  @!P0 BRA `(.L_x_8) ;  /* 0x0000000000a48947 */ /* 0x000fea0003800000 */
[----:B------:R-:W-:-:S04]  /*0b00*/  FFMA R8, R0, 1.84467440737095516160e+19, RZ ;  /* 0x5f80000000087823 */ /* 0x000fc800000000ff */
[----:B---3--:R-:W2:Y:S02]  /*0b10*/  MUFU.RCP R5, R8 ;  /* 0x0000000800057308 */ /* 0x008ea40000001000 */
[----:B--2---:R-:W-:-:S04]  /*0b20*/  FFMA R0, R8, R5, -1 ;  /* 0xbf80000008007423 */ /* 0x004fc80000000005 */
[----:B------:R-:W-:-:S04]  /*0b30*/  FADD.FTZ R0, -R0, -RZ ;  /* 0x800000ff00007221 */ /* 0x000fc80000010100 */
[----:B------:R-:W-:-:S04]  /*0b40*/  FFMA R0, R5, R0, R5 ;  /* 0x0000000005007223 */ /* 0x000fc80000000005 */
[----:B------:R-:W-:Y:S01]  /*0b50*/  FFMA R5, R0, 1.84467440737095516160e+19, RZ ;  /* 0x5f80000000057823 */ /* 0x000fe200000000ff */
[----:B------:R-:W-:Y:S06]  /*0b60*/  BRA `(.L_x_8) ;  /* 0x0000000000887947 */ /* 0x000fec0003800000 */
.L_x_7:
[----:B------:R-:W-:-:S04]  /*0b70*/  IADD3 R14, PT, PT, R12, -0xfd, RZ ;  /* 0xffffff030c0e7810 */ /* 0x000fc80007ffe0ff */
[----:B------:R-:W-:-:S13]  /*0b80*/  ISETP.GT.U32.AND P0, PT, R14, 0x1, PT ;  /* 0x000000010e00780c */ /* 0x000fda0003f04070 */
[----:B------:R-:W-:Y:S05]  /*0b90*/  @P0 BRA `(.L_x_9) ;  /* 0x0000000000780947 */ /* 0x000fea0003800000 */
[----:B------:R-:W-:Y:S02]  /*0ba0*/  LOP3.LUT R5, R0, 0x7fffff, RZ, 0xc0, !PT ;  /* 0x007fffff00057812 */ /* 0x000fe400078ec0ff */
[----:B------:R-:W-:Y:S02]  /*0bb0*/  MOV R11, 0x3 ;  /* 0x00000003000b7802 */ /* 0x000fe40000000f00 */
[----:B------:R-:W-:Y:S02]  /*0bc0*/  LOP3.LUT R5, R5, 0x3f800000, RZ, 0xfc, !PT ;  /* 0x3f80000005057812 */ /* 0x000fe400078efcff */
[----:B------:R-:W-:Y:S02]  /*0bd0*/  SHF.L.U32 R11, R11, R14, RZ ;  /* 0x0000000e0b0b7219 */ /* 0x000fe400000006ff */
[----:B------:R-:W0:Y:S02]  /*0be0*/  MUFU.RCP R8, R5 ;  /* 0x0000000500087308 */ /* 0x000e240000001000 */
[----:B0-----:R-:W-:-:S04]  /*0bf0*/  FFMA R9, R5, R8, -1 ;  /* 0xbf80000005097423 */ /* 0x001fc80000000008 */
[----:B------:R-:W-:-:S04]  /*0c00*/  FADD.FTZ R9, -R9, -RZ ;  /* 0x800000ff09097221 */ /* 0x000fc80000010100 */
[CCC-:B------:R-:W-:Y:S01]  /*0c10*/  FFMA.RM R10, R8.reuse, R9.reuse, R8.reuse ;  /* 0x00000009080a7223 */ /* 0x1c0fe20000004008 */
[----:B------:R-:W-:-:S04]  /*0c20*/  FFMA.RP R9, R8, R9, R8 ;  /* 0x0000000908097223 */ /* 0x000fc80000008008 */
[C---:B------:R-:W-:Y:S02]  /*0c30*/  LOP3.LUT R8, R10.reuse, 0x7fffff, RZ, 0xc0, !PT ;  /* 0x007fffff0a087812 */ /* 0x040fe400078ec0ff */
[----:B------:R-:W-:Y:S02]  /*0c40*/  FSETP.NEU.FTZ.AND P0, PT, R10, R9, PT ;  /* 0x000000090a00720b */ /* 0x000fe40003f1d000 */
[----:B------:R-:W-:Y:S02]  /*0c50*/  LOP3.LUT R8, R8, 0x800000, RZ, 0xfc, !PT ;  /* 0x0080000008087812 */ /* 0x000fe400078efcff */
[----:B------:R-:W-:Y:S02]  /*0c60*/  SEL R9, RZ, 0xffffffff, !P0 ;  /* 0xffffffffff097807 */ /* 0x000fe40004000000 */
[----:B------:R-:W-:Y:S02]  /*0c70*/  LOP3.LUT R11, R11, R8, RZ, 0xc0, !PT ;  /* 0x000000080b0b7212 */ /* 0x000fe400078ec0ff */
[----:B------:R-:W-:-:S02]  /*0c80*/  IADD3 R9, PT, PT, -R9, RZ, RZ ;  /* 0x000000ff09097210 */ /* 0x000fc40007ffe1ff */
[-C--:B------:R-:W-:Y:S02]  /*0c90*/  SHF.R.U32.HI R11, RZ, R14.reuse, R11 ;  /* 0x0000000eff0b7219 */ /* 0x080fe4000001160b */
[----:B------:R-:W-:Y:S02]  /*0ca0*/  LOP3.LUT P1, RZ, R9, R14, R8, 0xf8, !PT ;  /* 0x0000000e09ff7212 */ /* 0x000fe4000782f808 */
[C---:B------:R-:W-:Y:S02]  /*0cb0*/  LOP3.LUT P0, RZ, R11.reuse, 0x1, RZ, 0xc0, !PT ;  /* 0x000000010bff7812 */ /* 0x040fe4000780c0ff */
[----:B------:R-:W-:-:S04]  /*0cc0*/  LOP3.LUT P2, RZ, R11, 0x2, RZ, 0xc0, !PT ;  /* 0x000000020bff7812 */ /* 0x000fc8000784c0ff */
[----:B------:R-:W-:Y:S02]  /*0cd0*/  PLOP3.LUT P0, PT, P0, P1, P2, 0xe0, 0x0 ;  /* 0x000000000000781c */ /* 0x000fe40000703c20 */
[----:B------:R-:W-:Y:S02]  /*0ce0*/  LOP3.LUT P1, RZ, R0, 0x7fffff, RZ, 0xc0, !PT ;  /* 0x007fffff00ff7812 */ /* 0x000fe4000782c0ff */
[----:B------:R-:W-:-:S05]  /*0cf0*/  SEL R5, RZ, 0x1, !P0 ;  /* 0x00000001ff057807 */ /* 0x000fca0004000000 */
[----:B------:R-:W-:-:S05]  /*0d00*/  IMAD.MOV R5, RZ, RZ, -R5 ;  /* 0x000000ffff057224 */ /* 0x000fca00078e0a05 */
[----:B------:R-:W-:Y:S02]  /*0d10*/  ISETP.GE.AND P0, PT, R5, RZ, PT ;  /* 0x000000ff0500720c */ /* 0x000fe40003f06270 */
[----:B------:R-:W-:-:S04]  /*0d20*/  IADD3 R5, PT, PT, R12, -0xfc, RZ ;  /* 0xffffff040c057810 */ /* 0x000fc80007ffe0ff */
[----:B------:R-:W-:-:S07]  /*0d30*/  SHF.R.U32.HI R5, RZ, R5, R8 ;  /* 0x00000005ff057219 */ /* 0x000fce0000011608 */
[----:B------:R-:W-:-:S04]  /*0d40*/  @!P0 IADD3 R5, PT, PT, R5, 0x1, RZ ;  /* 0x0000000105058810 */ /* 0x000fc80007ffe0ff */
[----:B------:R-:W-:-:S04]  /*0d50*/  @!P1 SHF.L.U32 R5, R5, 0x1, RZ ;  /* 0x0000000105059819 */ /* 0x000fc800000006ff */
[----:B------:R-:W-:Y:S01]  /*0d60*/  LOP3.LUT R5, R5, 0x80000000, R0, 0xf8, !PT ;  /* 0x8000000005057812 */ /* 0x000fe200078ef800 */
[----:B------:R-:W-:Y:S06]  /*0d70*/  BRA `(.L_x_8) ;  /* 0x0000000000047947 */ /* 0x000fec0003800000 */
.L_x_9:
[----:B------:R0:W1:Y:S02]  /*0d80*/  MUFU.RCP R5, R0 ;  /* 0x0000000000057308 */ /* 0x0000640000001000 */
.L_x_8:
[----:B0123--:R-:W-:Y:S01]  /*0d90*/  MOV R0, R5 ;  /* 0x0000000500007202 */ /* 0x00ffe20000000f00 */
[----:B------:R-:W-:-:S04]  /*0da0*/  HFMA2 R5, -RZ, RZ, 0, 0 ;  /* 0x00000000ff057431 */ /* 0x000fc800000001ff */
[----:B------:R-:W-:Y:S05]  /*0db0*/  RET.REL.NODEC R4 `(_Z5trainPfS_S_f) ;  /* 0xfffffff004907950 */ /* 0x000fea0003c3ffff */
.L_x_10:
[----:B------:R-:W-:-:S00]  /*0dc0*/  BRA `(.L_x_10) ;  /* 0xfffffffc00fc7947 */ /* 0x000fc0000383ffff */
[----:B------:R-:W-:-:S00]  /*0dd0*/  NOP ;  /* 0x0000000000007918 */ /* 0x000fc00000000000 */
        /* <DEDUP_REMOVED lines=10> */
.L_x_23:


//--------------------- .text._Z7forwardPfS_S_S_S_ --------------------------
	.section	.text._Z7forwardPfS_S_S_S_,"ax",@progbits
	.align	128
        .global         _Z7forwardPfS_S_S_S_
        .type           _Z7forwardPfS_S_S_S_,@function
        .size           _Z7forwardPfS_S_S_S_,(.L_x_24 - _Z7forwardPfS_S_S_S_)
        .other          _Z7forwardPfS_S_S_S_,@"STO_CUDA_ENTRY STV_DEFAULT"
_Z7forwardPfS_S_S_S_:
.text._Z7forwardPfS_S_S_S_:
[----:B------:R-:W0:Y:S01]  /*0000*/  LDC R1, c[0x0][0x37c] ;  /* 0x0000df00ff017b82 */ /* 0x000e220000000800 */
[----:B------:R-:W1:Y:S01]  /*0010*/  S2R R18, SR_TID.X ;  /* 0x0000000000127919 */ /* 0x000e620000002100 */
[----:B------:R-:W2:Y:S01]  /*0020*/  LDCU UR4, c[0x0][0x2f8] ;  /* 0x00005f00ff0477ac */ /* 0x000ea20008000800 */
[----:B0-----:R-:W-:Y:S01]  /*0030*/  VIADD R1, R1, 0xfffffff0 ;  /* 0xfffffff001017836 */ /* 0x001fe20000000000 */
[----:B------:R-:W0:Y:S01]  /*0040*/  LDCU UR5, c[0x0][0x2fc] ;  /* 0x00005f80ff0577ac */ /* 0x000e220008000800 */
[----:B------:R-:W3:Y:S03]  /*0050*/  LDCU.64 UR36, c[0x0][0x358] ;  /* 0x00006b00ff2477ac */ /* 0x000ee60008000a00 */
[----:B--2---:R-:W-:-:S05]  /*0060*/  IADD3 R16, P1, PT, R1, UR4, RZ ;  /* 0x0000000401107c10 */ /* 0x004fca000ff3e0ff */
[----:B0-----:R-:W-:Y:S01]  /*0070*/  IMAD.X R2, RZ, RZ, UR5, P1 ;  /* 0x00000005ff027e24 */ /* 0x001fe200088e06ff */
[----:B-1----:R-:W-:-:S13]  /*0080*/  ISETP.GT.U32.AND P0, PT, R18, 0x1, PT ;  /* 0x000000011200780c */ /* 0x002fda0003f04070 */
[----:B---3--:R-:W-:Y:S05]  /*0090*/  @P0 BRA `(.L_x_11) ;  /* 0x0000000000c00947 */ /* 0x008fea0003800000 */
[----:B------:R-:W0:Y:S01]  /*00a0*/  LDC.64 R6, c[0x0][0x380] ;  /* 0x0000e000ff067b82 */ /* 0x000e220000000a00 */
[----:B------:R-:W-:-:S07]  /*00b0*/  SHF.L.U32 R3, R18, 0x1, RZ ;  /* 0x0000000112037819 */ /* 0x000fce00000006ff */
[----:B------:R-:W1:Y:S01]  /*00c0*/  LDC.64 R4, c[0x0][0x390] ;  /* 0x0000e400ff047b82 */ /* 0x000e620000000a00 */
[----:B0-----:R-:W-:-:S05]  /*00d0*/  IMAD.WIDE.U32 R6, R3, 0x4, R6 ;  /* 0x0000000403067825 */ /* 0x001fca00078e0006 */
[----:B------:R-:W2:Y:S04]  /*00e0*/  LDG.E R9, desc[UR36][R6.64+0x4] ;  /* 0x0000042406097981 */ /* 0x000ea8000c1e1900 */
[----:B-1----:R-:W2:Y:S04]  /*00f0*/  LDG.E R8, desc[UR36][R4.64+0x4] ;  /* 0x0000042404087981 */ /* 0x002ea8000c1e1900 */
[----:B------:R-:W3:Y:S04]  /*0100*/  LDG.E R3, desc[UR36][R6.64] ;  /* 0x0000002406037981 */ /* 0x000ee8000c1e1900 */
[----:B------:R-:W3:Y:S01]  /*0110*/  LDG.E R0, desc[UR36][R4.64] ;  /* 0x0000002404007981 */ /* 0x000ee2000c1e1900 */
[----:B------:R-:W-:Y:S01]  /*0120*/  IMAD.MOV.U32 R11, RZ, RZ, 0x3bbb989d ;  /* 0x3bbb989dff0b7424 */ /* 0x000fe200078e00ff */
[----:B------:R-:W-:Y:S01]  /*0130*/  BSSY.RECONVERGENT B0, `(.L_x_12) ;  /* 0x0000017000007945 */ /* 0x000fe20003800200 */
[----:B--2---:R-:W-:Y:S01]  /*0140*/  FMUL R9, R8, R9 ;  /* 0x0000000908097220 */ /* 0x004fe20000400000 */
[----:B------:R-:W-:-:S03]  /*0150*/  HFMA2 R8, -RZ, RZ, 3.7421875, 0 ;  /* 0x437c0000ff087431 */ /* 0x000fc600000001ff */
[----:B---3--:R-:W-:-:S04]  /*0160*/  FFMA R0, R0, R3, R9 ;  /* 0x0000000300007223 */ /* 0x008fc80000000009 */
[----:B------:R-:W-:-:S04]  /*0170*/  FFMA.SAT R3, R0, -R11, 0.5 ;  /* 0x3f00000000037423 */ /* 0x000fc8000000280b */
[----:B------:R-:W-:-:S04]  /*0180*/  FFMA.RM R3, R3, R8, 12582913 ;  /* 0x4b40000103037423 */ /* 0x000fc80000004008 */
[----:B------:R-:W-:-:S04]  /*0190*/  FADD R9, R3, -12583039 ;  /* 0xcb40007f03097421 */ /* 0x000fc80000000000 */
[----:B------:R-:W-:-:S04]  /*01a0*/  FFMA R9, R0, -1.4426950216293334961, -R9 ;  /* 0xbfb8aa3b00097823 */ /* 0x000fc80000000809 */
[----:B------:R-:W-:-:S04]  /*01b0*/  FFMA R9, R0, -1.925963033500011079e-08, R9 ;  /* 0xb2a5706000097823 */ /* 0x000fc80000000009 */
[----:B------:R-:W0:Y:S01]  /*01c0*/  MUFU.EX2 R0, R9 ;  /* 0x0000000900007308 */ /* 0x000e220000000800 */
[----:B------:R-:W-:-:S04]  /*01d0*/  IMAD.SHL.U32 R3, R3, 0x800000, RZ ;  /* 0x0080000003037824 */ /* 0x000fc800078e00ff */
[----:B0-----:R-:W-:-:S05]  /*01e0*/  FFMA R0, R3, R0, 1 ;  /* 0x3f80000003007423 */ /* 0x001fca0000000000 */
[----:B------:R-:W-:-:S04]  /*01f0*/  IADD3 R3, PT, PT, R0, 0x1800000, RZ ;  /* 0x0180000000037810 */ /* 0x000fc80007ffe0ff */
[----:B------:R-:W-:-:S04]  /*0200*/  LOP3.LUT R3, R3, 0x7f800000, RZ, 0xc0, !PT ;  /* 0x7f80000003037812 */ /* 0x000fc800078ec0ff */
[----:B------:R-:W-:-:S13]  /*0210*/  ISETP.GT.U32.AND P0, PT, R3, 0x1ffffff, PT ;  /* 0x01ffffff0300780c */ /* 0x000fda0003f04070 */
[----:B------:R-:W-:Y:S05]  /*0220*/  @P0 BRA `(.L_x_13) ;  /* 0x00000000000c0947 */ /* 0x000fea0003800000 */
[----:B------:R-:W-:-:S07]  /*0230*/  MOV R4, 0x250 ;  /* 0x0000025000047802 */ /* 0x000fce0000000f00 */
[----:B------:R-:W-:Y:S05]  /*0240*/  CALL.REL.NOINC `($__internal_1_$__cuda_sm20_rcp_rn_f32_slowpath) ;  /* 0x0000000400107944 */ /* 0x000fea0003c00000 */
[----:B------:R-:W-:Y:S05]  /*0250*/  BRA `(.L_x_14) ;  /* 0x0000000000107947 */ /* 0x000fea0003800000 */
.L_x_13:
[----:B------:R-:W0:Y:S02]  /*0260*/  MUFU.RCP R3, R0 ;  /* 0x0000000000037308 */ /* 0x000e240000001000 */
[----:B0-----:R-:W-:-:S04]  /*0270*/  FFMA R4, R0, R3, -1 ;  /* 0xbf80000000047423 */ /* 0x001fc80000000003 */
[----:B------:R-:W-:-:S04]  /*0280*/  FADD.FTZ R4, -R4, -RZ ;  /* 0x800000ff04047221 */ /* 0x000fc80000010100 */
[----:B------:R-:W-:-:S07]  /*0290*/  FFMA R0, R3, R4, R3 ;  /* 0x0000000403007223 */ /* 0x000fce0000000003 */
.L_x_14:
[----:B------:R-:W-:Y:S05]  /*02a0*/  BSYNC.RECONVERGENT B0 ;  /* 0x0000000000007941 */ /* 0x000fea0003800200 */
.L_x_12:
[----:B------:R-:W0:Y:S01]  /*02b0*/  LDC.64 R8, c[0x0][0x398] ;  /* 0x0000e600ff087b82 */ /* 0x000e220000000a00 */
[----:B------:R-:W1:Y:S01]  /*02c0*/  F2F.F64.F32 R10, R0 ;  /* 0x00000000000a7310 */ /* 0x000e620000201800 */
[----:B------:R-:W-:Y:S01]  /*02d0*/  MOV R3, 0x0 ;  /* 0x0000000000037802 */ /* 0x000fe20000000f00 */
[----:B------:R2:W-:Y:S01]  /*02e0*/  STL [R1], R18 ;  /* 0x0000001201007387 */ /* 0x0005e20000100800 */
[----:B------:R-:W3:Y:S01]  /*02f0*/  LDCU.64 UR4, c[0x4][0x8] ;  /* 0x01000100ff0477ac */ /* 0x000ee20008000a00 */
[----:B------:R-:W-:Y:S01]  /*0300*/  IMAD.MOV.U32 R6, RZ, RZ, R16 ;  /* 0x000000ffff067224 */ /* 0x000fe200078e0010 */
[----:B------:R-:W-:Y:S02]  /*0310*/  MOV R7, R2 ;  /* 0x0000000200077202 */ /* 0x000fe40000000f00 */
[----:B------:R2:W4:Y:S01]  /*0320*/  LDC.64 R12, c[0x4][R3] ;  /* 0x01000000030c7b82 */ /* 0x0005220000000a00 */
[----:B-1----:R2:W-:Y:S01]  /*0330*/  STL.64 [R1+0x8], R10 ;  /* 0x0000080a01007387 */ /* 0x0025e20000100a00 */
[----:B---3--:R-:W-:Y:S01]  /*0340*/  IMAD.U32 R4, RZ, RZ, UR4 ;  /* 0x00000004ff047e24 */ /* 0x008fe2000f8e00ff */
[----:B------:R-:W-:Y:S01]  /*0350*/  MOV R5, UR5 ;  /* 0x0000000500057c02 */ /* 0x000fe20008000f00 */
[----:B0-----:R-:W-:-:S05]  /*0360*/  IMAD.WIDE.U32 R8, R18, 0x4, R8 ;  /* 0x0000000412087825 */ /* 0x001fca00078e0008 */
[----:B------:R2:W-:Y:S02]  /*0370*/  STG.E desc[UR36][R8.64], R0 ;  /* 0x0000000008007986 */ /* 0x0005e4000c101924 */
[----:B------:R-:W-:-:S07]  /*0380*/  LEPC R20, `(.L_x_11) ;  /* 0x000000001014794e */ /* 0x000fce0000000000 */
[----:B--2-4-:R-:W-:Y:S05]  /*0390*/  CALL.ABS.NOINC R12 ;  /* 0x000000000c007343 */ /* 0x014fea0003c00000 */
.L_x_11:
[----:B------:R-:W-:Y:S05]  /*03a0*/  WARPSYNC.ALL ;  /* 0x0000000000007948 */ /* 0x000fea0003800000 */
[----:B------:R-:W-:Y:S01]  /*03b0*/  BAR.SYNC.DEFER_BLOCKING 0x0 ;  /* 0x0000000000007b1d */ /* 0x000fe20000010000 */
[----:B------:R-:W-:-:S13]  /*03c0*/  ISETP.NE.AND P0, PT, R18, RZ, PT ;  /* 0x000000ff1200720c */ /* 0x000fda0003f05270 */
[----:B------:R-:W-:Y:S05]  /*03d0*/  @P0 EXIT ;  /* 0x000000000000094d */ /* 0x000fea0003800000 */
[----:B------:R-:W0:Y:S08]  /*03e0*/  LDC.64 R4, c[0x0][0x398] ;  /* 0x0000e600ff047b82 */ /* 0x000e300000000a00 */
[----:B------:R-:W1:Y:S01]  /*03f0*/  LDC.64 R6, c[0x0][0x388] ;  /* 0x0000e200ff067b82 */ /* 0x000e620000000a00 */
[----:B0-----:R-:W2:Y:S04]  /*0400*/  LDG.E R8, desc[UR36][R4.64+0x4] ;  /* 0x0000042404087981 */ /* 0x001ea8000c1e1900 */
[----:B------:R-:W3:Y:S04]  /*0410*/  LDG.E R0, desc[UR36][R4.64] ;  /* 0x0000002404007981 */ /* 0x000ee8000c1e1900 */
[----:B-1----:R-:W2:Y:S04]  /*0420*/  LDG.E R9, desc[UR36][R6.64+0x4] ;  /* 0x0000042406097981 */ /* 0x002ea8000c1e1900 */
[----:B------:R-:W3:Y:S01]  /*0430*/  LDG.E R3, desc[UR36][R6.64] ;  /* 0x0000002406037981 */ /* 0x000ee2000c1e1900 */
[----:B------:R-:W-:-:S02]  /*0440*/  IMAD.MOV.U32 R11, RZ, RZ, 0x3bbb989d ;  /* 0x3bbb989dff0b7424 */ /* 0x000fc400078e00ff */
        /* <DEDUP_REMOVED lines=18> */
.L_x_15:
[----:B------:R-:W0:Y:S02]  /*0570*/  MUFU.RCP R3, R0 ;  /* 0x0000000000037308 */ /* 0x000e240000001000 */
[----:B0-----:R-:W-:-:S04]  /*0580*/  FFMA R4, R0, R3, -1 ;  /* 0xbf80000000047423 */ /* 0x001fc80000000003 */
[----:B------:R-:W-:-:S04]  /*0590*/  FADD.FTZ R4, -R4, -RZ ;  /* 0x800000ff04047221 */ /* 0x000fc80000010100 */
[----:B------:R-:W-:-:S07]  /*05a0*/  FFMA R0, R3, R4, R3 ;  /* 0x0000000403007223 */ /* 0x000fce0000000003 */
.L_x_16:
[----:B------:R-:W0:Y:S01]  /*05b0*/  LDC.64 R8, c[0x0][0x3a0] ;  /* 0x0000e800ff087b82 */ /* 0x000e220000000a00 */
[----:B------:R-:W1:Y:S01]  /*05c0*/  F2F.F64.F32 R10, R0 ;  /* 0x00000000000a7310 */ /* 0x000e620000201800 */
[----:B------:R-:W-:Y:S01]  /*05d0*/  MOV R3, 0x0 ;  /* 0x0000000000037802 */ /* 0x000fe20000000f00 */
[----:B------:R-:W2:Y:S01]  /*05e0*/  LDCU.64 UR4, c[0x4][0x10] ;  /* 0x01000200ff0477ac */ /* 0x000ea20008000a00 */
[----:B------:R-:W-:Y:S01]  /*05f0*/  IMAD.MOV.U32 R6, RZ, RZ, R16 ;  /* 0x000000ffff067224 */ /* 0x000fe200078e0010 */
[----:B------:R-:W-:-:S03]  /*0600*/  MOV R7, R2 ;  /* 0x0000000200077202 */ /* 0x000fc60000000f00 */
[----:B------:R3:W4:Y:S01]  /*0610*/  LDC.64 R12, c[0x4][R3] ;  /* 0x01000000030c7b82 */ /* 0x0007220000000a00 */
[----:B-1----:R3:W-:Y:S01]  /*0620*/  STL.64 [R1], R10 ;  /* 0x0000000a01007387 */ /* 0x0027e20000100a00 */
[----:B--2---:R-:W-:Y:S01]  /*0630*/  IMAD.U32 R4, RZ, RZ, UR4 ;  /* 0x00000004ff047e24 */ /* 0x004fe2000f8e00ff */
[----:B------:R-:W-:Y:S02]  /*0640*/  MOV R5, UR5 ;  /* 0x0000000500057c02 */ /* 0x000fe40008000f00 */
[----:B0-----:R3:W-:Y:S05]  /*0650*/  STG.E desc[UR36][R8.64], R0 ;  /* 0x0000000008007986 */ /* 0x0017ea000c101924 */
[----:B------:R-:W-:-:S07]  /*0660*/  LEPC R20, `(.L_x_17) ;  /* 0x000000001014794e */ /* 0x000fce0000000000 */
[----:B---34-:R-:W-:Y:S05]  /*0670*/  CALL.ABS.NOINC R12 ;  /* 0x000000000c007343 */ /* 0x018fea0003c00000 */
.L_x_17:
[----:B------:R-:W-:Y:S05]  /*0680*/  EXIT ;  /* 0x000000000000794d */ /* 0x000fea0003800000 */
        .weak           $__internal_1_$__cuda_sm20_rcp_rn_f32_slowpath
        .type           $__internal_1_$__cuda_sm20_rcp_rn_f32_slowpath,@function
        .size           $__internal_1_$__cuda_sm20_rcp_rn_f32_slowpath,(.L_x_24 - $__internal_1_$__cuda_sm20_rcp_rn_f32_slowpath)
$__internal_1_$__cuda_sm20_rcp_rn_f32_slowpath:
[----:B------:R-:W-:Y:S01]  /*0690*/  IMAD.SHL.U32 R3, R0, 0x2, RZ ;  /* 0x0000000200037824 */ /* 0x000fe200078e00ff */
[----:B------:R-:W-:Y:S04]  /*06a0*/  BSSY.RECONVERGENT B1, `(.L_x_18) ;  /* 0x0000030000017945 */ /* 0x000fe80003800200 */
[----:B------:R-:W-:-:S04]  /*06b0*/  SHF.R.U32.HI R9, RZ, 0x18, R3 ;  /* 0x00000018ff097819 */ /* 0x000fc80000011603 */
[----:B------:R-:W-:-:S13]  /*06c0*/  ISETP.NE.U32.AND P0, PT, R9, RZ, PT ;  /* 0x000000ff0900720c */ /* 0x000fda0003f05070 */
[----:B------:R-:W-:Y:S05]  /*06d0*/  @P0 BRA `(.L_x_19) ;  /* 0x0000000000280947 */ /* 0x000fea0003800000 */
[----:B------:R-:W-:-:S04]  /*06e0*/  SHF.L.U32 R3, R0, 0x1, RZ ;  /* 0x0000000100037819 */ /* 0x000fc800000006ff */
[----:B------:R-:W-:-:S13]  /*06f0*/  ISETP.NE.AND P0, PT, R3, RZ, PT ;  /* 0x000000ff0300720c */ /* 0x000fda0003f05270 */
[----:B------:R-:W-:Y:S01]  /*0700*/  @P0 FFMA R6, R0, 1.84467440737095516160e+19, RZ ;  /* 0x5f80000000060823 */ /* 0x000fe200000000ff */
[----:B------:R-:W-:Y:S08]  /*0710*/  @!P0 MUFU.RCP R5, R0 ;  /* 0x0000000000058308 */ /* 0x000ff00000001000 */
[----:B------:R-:W0:Y:S02]  /*0720*/  @P0 MUFU.RCP R3, R6 ;  /* 0x0000000600030308 */ /* 0x000e240000001000 */
[----:B0-----:R-:W-:-:S04]  /*0730*/  @P0 FFMA R7, R6, R3, -1 ;  /* 0xbf80000006070423 */ /* 0x001fc80000000003 */
[----:B------:R-:W-:-:S04]  /*0740*/  @P0 FADD.FTZ R8, -R7, -RZ ;  /* 0x800000ff07080221 */ /* 0x000fc80000010100 */
[----:B------:R-:W-:-:S04]  /*0750*/  @P0 FFMA R3, R3, R8, R3 ;  /* 0x0000000803030223 */ /* 0x000fc80000000003 */
[----:B------:R-:W-:Y:S01]  /*0760*/  @P0 FFMA R5, R3, 1.84467440737095516160e+19, RZ ;  /* 0x5f80000003050823 */ /* 0x000fe200000000ff */
[----:B------:R-:W-:Y:S06]  /*0770*/  BRA `(.L_x_20) ;  /* 0x0000000000887947 */ /* 0x000fec0003800000 */
.L_x_19:
[----:B------:R-:W-:-:S05]  /*0780*/  VIADD R11, R9, 0xffffff03 ;  /* 0xffffff03090b7836 */ /* 0x000fca0000000000 */
[----:B------:R-:W-:-:S13]  /*0790*/  ISETP.GT.U32.AND P0, PT, R11, 0x1, PT ;  /* 0x000000010b00780c */ /* 0x000fda0003f04070 */
[----:B------:R-:W-:Y:S05]  /*07a0*/  @P0 BRA `(.L_x_21) ;  /* 0x0000000000780947 */ /* 0x000fea0003800000 */
[----:B------:R-:W-:Y:S01]  /*07b0*/  LOP3.LUT R3, R0, 0x7fffff, RZ, 0xc0, !PT ;  /* 0x007fffff00037812 */ /* 0x000fe200078ec0ff */
[----:B------:R-:W-:-:S03]  /*07c0*/  HFMA2 R8, -RZ, RZ, 0, 1.78813934326171875e-07 ;  /* 0x00000003ff087431 */ /* 0x000fc600000001ff */
[----:B------:R-:W-:-:S04]  /*07d0*/  LOP3.LUT R3, R3, 0x3f800000, RZ, 0xfc, !PT ;  /* 0x3f80000003037812 */ /* 0x000fc800078efcff */
[----:B------:R-:W0:Y:S01]  /*07e0*/  MUFU.RCP R6, R3 ;  /* 0x0000000300067308 */ /* 0x000e220000001000 */
[----:B------:R-:W-:Y:S01]  /*07f0*/  SHF.L.U32 R8, R8, R11, RZ ;  /* 0x0000000b08087219 */ /* 0x000fe200000006ff */
        /* <DEDUP_REMOVED lines=8> */
[----:B------:R-:W-:-:S03]  /*0880*/  LOP3.LUT R8, R8, R5, RZ, 0xc0, !PT ;  /* 0x0000000508087212 */ /* 0x000fc600078ec0ff */
[----:B------:R-:W-:Y:S01]  /*0890*/  IMAD.MOV R6, RZ, RZ, -R6 ;  /* 0x000000ffff067224 */ /* 0x000fe200078e0a06 */
[----:B------:R-:W-:-:S04]  /*08a0*/  SHF.R.U32.HI R8, RZ, R11, R8 ;  /* 0x0000000bff087219 */ /* 0x000fc80000011608 */
[--C-:B------:R-:W-:Y:S01]  /*08b0*/  LOP3.LUT P1, RZ, R6, R11, R5.reuse, 0xf8, !PT ;  /* 0x0000000b06ff7212 */ /* 0x100fe2000782f805 */
[----:B------:R-:W-:Y:S01]  /*08c0*/  VIADD R6, R9, 0xffffff04 ;  /* 0xffffff0409067836 */ /* 0x000fe20000000000 */
[C---:B------:R-:W-:Y:S02]  /*08d0*/  LOP3.LUT P0, RZ, R8.reuse, 0x1, RZ, 0xc0, !PT ;  /* 0x0000000108ff7812 */ /* 0x040fe4000780c0ff */
[----:B------:R-:W-:Y:S02]  /*08e0*/  LOP3.LUT P2, RZ, R8, 0x2, RZ, 0xc0, !PT ;  /* 0x0000000208ff7812 */ /* 0x000fe4000784c0ff */
[----:B------:R-:W-:Y:S02]  /*08f0*/  SHF.R.U32.HI R5, RZ, R6, R5 ;  /* 0x00000006ff057219 */ /* 0x000fe40000011605 */
[----:B------:R-:W-:Y:S02]  /*0900*/  PLOP3.LUT P0, PT, P0, P1, P2, 0xe0, 0x0 ;  /* 0x000000000000781c */ /* 0x000fe40000703c20 */
[----:B------:R-:W-:-:S02]  /*0910*/  LOP3.LUT P1, RZ, R0, 0x7fffff, RZ, 0xc0, !PT ;  /* 0x007fffff00ff7812 */ /* 0x000fc4000782c0ff */
[----:B------:R-:W-:-:S04]  /*0920*/  SEL R3, RZ, 0x1, !P0 ;  /* 0x00000001ff037807 */ /* 0x000fc80004000000 */
[----:B------:R-:W-:-:S04]  /*0930*/  IADD3 R3, PT, PT, -R3, RZ, RZ ;  /* 0x000000ff03037210 */ /* 0x000fc80007ffe1ff */
[----:B------:R-:W-:-:S13]  /*0940*/  ISETP.GE.AND P0, PT, R3, RZ, PT ;  /* 0x000000ff0300720c */ /* 0x000fda0003f06270 */
[----:B------:R-:W-:-:S05]  /*0950*/  @!P0 IADD3 R5, PT, PT, R5, 0x1, RZ ;  /* 0x0000000105058810 */ /* 0x000fca0007ffe0ff */
[----:B------:R-:W-:-:S05]  /*0960*/  @!P1 IMAD.SHL.U32 R5, R5, 0x2, RZ ;  /* 0x0000000205059824 */ /* 0x000fca00078e00ff */
[----:B------:R-:W-:Y:S01]  /*0970*/  LOP3.LUT R5, R5, 0x80000000, R0, 0xf8, !PT ;  /* 0x8000000005057812 */ /* 0x000fe200078ef800 */
[----:B------:R-:W-:Y:S06]  /*0980*/  BRA `(.L_x_20) ;  /* 0x0000000000047947 */ /* 0x000fec0003800000 */
.L_x_21:
[----:B------:R0:W1:Y:S02]  /*0990*/  MUFU.RCP R5, R0 ;  /* 0x0000000000057308 */ /* 0x0000640000001000 */
.L_x_20:
[----:B------:R-:W-:Y:S05]  /*09a0*/  BSYNC.RECONVERGENT B1 ;  /* 0x0000000000017941 */ /* 0x000fea0003800200 */
.L_x_18:
[----:B01----:R-:W-:Y:S01]  /*09b0*/  MOV R0, R5 ;  /* 0x0000000500007202 */ /* 0x003fe20000000f00 */
[----:B------:R-:W-:-:S04]  /*09c0*/  IMAD.MOV.U32 R5, RZ, RZ, 0x0 ;  /* 0x00000000ff057424 */ /* 0x000fc800078e00ff */
[----:B------:R-:W-:Y:S05]  /*09d0*/  RET.REL.NODEC R4 `(_Z7forwardPfS_S_S_S_) ;  /* 0xfffffff404887950 */ /* 0x000fea0003c3ffff */
.L_x_22:
        /* <DEDUP_REMOVED lines=10> */
.L_x_24:


//--------------------- .nv.global.init           --------------------------
	.section	.nv.global.init,"aw",@progbits
.nv.global.init:
	.type		$str$1,@object
	.size		$str$1,($str - $str$1)
$str$1:
        /*0000*/ 	.byte	0x5b, 0x46, 0x4f, 0x52, 0x57, 0x41, 0x52, 0x44, 0x5d, 0x20, 0x4f, 0x75, 0x74, 0x70, 0x75, 0x74
        /*0010*/ 	.byte	0x20, 0x3d, 0x20, 0x25, 0x66, 0x0a, 0x00
	.type		$str,@object
	.size		$str,($str$2 - $str)
$str:
        /*0017*/ 	.byte	0x5b, 0x46, 0x4f, 0x52, 0x57, 0x41, 0x52, 0x44, 0x5d, 0x20, 0x48, 0x69, 0x64, 0x64, 0x65, 0x6e
        /*0027*/ 	.byte	0x5b, 0x25, 0x64, 0x5d, 0x20, 0x3d, 0x20, 0x25, 0x66, 0x0a, 0x00
	.type		$str$2,@object
	.size		$str$2,(.L_2 - $str$2)
$str$2:
        /*0032*/ 	.byte	0x5b, 0x54, 0x52, 0x41, 0x49, 0x4e, 0x5d, 0x20, 0x74, 0x61, 0x72, 0x67, 0x65, 0x74, 0x3d, 0x25
        /*0042*/ 	.byte	0x66, 0x20, 0x6f, 0x75, 0x74, 0x70, 0x75, 0x74, 0x3d, 0x25, 0x66, 0x20, 0x65, 0x72, 0x72, 0x6f
        /*0052*/ 	.byte	0x72, 0x3d, 0x25, 0x66, 0x0a, 0x00
.L_2:


//--------------------- .nv.shared.reserved.0     --------------------------
	.section	.nv.shared.reserved.0,"aw",@nobits
	.weak		__nv_reservedSMEM_offset_0_alias
	.size		__nv_reservedSMEM_offset_0_alias, 0, 64
	.other		__nv_reservedSMEM_offset_0_alias,@"STO_CUDA_RESERVED_SHARED STV_DEFAULT"
__nv_reservedSMEM_offset_0_alias:
	.zero		0
	.zero		64


//--------------------- .nv.constant0._Z5trainPfS_S_f --------------------------
	.section	.nv.constant0._Z5trainPfS_S_f,"a",@progbits
	.sectionflags	@""
	.align	4
.nv.constant0._Z5trainPfS_S_f:
	.zero		924


//--------------------- .nv.constant0._Z7forwardPfS_S_S_S_ --------------------------
	.section	.nv.constant0._Z7forwardPfS_S_S_S_,"a",@progbits
	.sectionflags	@""
	.align	4
.nv.constant0._Z7forwardPfS_S_S_S_:
	.zero		936


//--------------------- SYMBOLS --------------------------

	.type		.nv.reservedSmem.offset0,@object
	.size		.nv.reservedSmem.offset0,0x4
	.type		vprintf,@function
